	.target	sm_100a

	.elftype	@"ET_EXEC"


//--------------------- .note.nv.tkinfo           --------------------------
	.section	.note.nv.tkinfo,"",@"SHT_NOTE"
	.sectionflags	@"SHF_NOTE_NV_TKINFO"
	.tkinfo
        /*0018*/ 	.word	0x00000002
        /*0030*/ 	.string	""
        /*0030*/ 	.string	"ptxas"
        /*0030*/ 	.string	"Cuda compilation tools, release 13.0, V13.0.88"
        /*0030*/ 	.string	"Build cuda_13.0.r13.0/compiler.36424714_0"
        /*0030*/ 	.string	"-arch sm_100a -m 64 "



//--------------------- .note.nv.cuinfo           --------------------------
	.section	.note.nv.cuinfo,"",@"SHT_NOTE"
	.sectionflags	@"SHF_NOTE_NV_CUINFO"
        /*0018*/ 	.short	0x0002
        /*001a*/ 	.short	0x0064
        /*001c*/ 	.short	0x0082
	.zero		2


//--------------------- .nv.info                  --------------------------
	.section	.nv.info,"",@"SHT_CUDA_INFO"
	.align	4


	//----- nvinfo : EIATTR_REGCOUNT
	.align		4
        /*0000*/ 	.byte	0x04, 0x2f
        /*0002*/ 	.short	(.L_19 - .L_18)
	.align		4
.L_18:
        /*0004*/ 	.word	index@(_ZN7cutlass13device_kernelINS_4gemm6kernel13GemmUniversalIN4cute5tupleIJiiiiEEENS1_10collective13CollectiveMmaINS1_35MainloopSm100TmaUmmaWarpSpecializedILi4ELi2ELi4ENS5_IJNS4_1CILi1EEESB_SB_EEEEENS5_IJNSA_ILi128EEENSA_ILi64EEESF_EEENS_10tfloat32_tENS5_IJlSB_lEEESH_NS5_IJSB_llEEENS4_8TiledMMAINS4_8MMA_AtomIJNS4_17SM100_MMA_TF32_SSISH_SH_fLi128ELi64ELNS4_4UMMA5MajorE0ELSO_1ELNSN_7ScaleInE0ELSP_0EEEEEENS4_6LayoutISC_NS5_IJNSA_ILi0EEEST_ST_EEEEENS5_IJNS4_10UnderscoreESW_SW_EEEEENS4_13SM90_TMA_LOADENS4_14ComposedLayoutINS4_7SwizzleILi3ELi4ELi3EEENS4_18smem_ptr_flag_bitsILi32EEENSS_INS5_IJNSA_ILi8EEENSA_ILi32EEEEEENS5_IJS16_SB_EEEEEEEvNS4_8identityESZ_NS10_INS11_ILi2ELi5ELi2EEES14_NSS_INS5_IJS16_NSA_ILi4EEEEEENS5_IJSB_S16_EEEEEEEvS1B_EENS_8epilogue10collective18CollectiveEpilogueINS1J_23Sm100TmaWarpSpecializedILi4ELi2ELi16ELb1ELb0EEEJSG_NS5_IJNSS_ISE_SB_EENSS_INSA_ILi16EEESB_EEEEESH_SI_SH_SI_NS1J_6fusion15FusionCallbacksIS1N_NS1S_17LinearCombinationISH_fSH_fLNS_15FloatRoundStyleE2EEESG_S1R_JEEENS4_5SM1004TMEM4LOAD26SM100_TMEM_LOAD_32dp32b16xESZ_NS10_INS11_ILi2ELi4ELi3EEES14_NSS_INS5_IJS15_S1P_EEENS5_IJS1P_SB_EEEEEEENS4_39AutoVectorizingCopyWithAssumedAlignmentILi128EEENS4_14SM90_TMA_STOREES26_S28_S28_EEEvvEEEEvNT_6ParamsE)
        /*0008*/ 	.word	0x00000060


	//----- nvinfo : EIATTR_FRAME_SIZE
	.align		4
.L_19:
        /*000c*/ 	.byte	0x04, 0x11
        /*000e*/ 	.short	(.L_21 - .L_20)
	.align		4
.L_20:
        /*0010*/ 	.word	index@($__internal_2_$__cuda_sm10x_tcgen05_guardrail_trap_unallocated_columns_being_dealloced)
        /*0014*/ 	.word	0x00000000


	//----- nvinfo : EIATTR_FRAME_SIZE
	.align		4
.L_21:
        /*0018*/ 	.byte	0x04, 0x11
        /*001a*/ 	.short	(.L_23 - .L_22)
	.align		4
.L_22:
        /*001c*/ 	.word	index@($__internal_1_$__cuda_sm10x_tcgen05_guardrail_trap_phase_invalid_during_alloc)
        /*0020*/ 	.word	0x00000000


	//----- nvinfo : EIATTR_FRAME_SIZE
	.align		4
.L_23:
        /*0024*/ 	.byte	0x04, 0x11
        /*0026*/ 	.short	(.L_25 - .L_24)
	.align		4
.L_24:
        /*0028*/ 	.word	index@($__internal_0_$__cuda_sm10x_tcgen05_guardrail_trap_col_being_dealloced_not_returned_by_alloc)
        /*002c*/ 	.word	0x00000000


	//----- nvinfo : EIATTR_FRAME_SIZE
	.align		4
.L_25:
        /*0030*/ 	.byte	0x04, 0x11
        /*0032*/ 	.short	(.L_27 - .L_26)
	.align		4
.L_26:
        /*0034*/ 	.word	index@(_ZN7cutlass13device_kernelINS_4gemm6kernel13GemmUniversalIN4cute5tupleIJiiiiEEENS1_10collective13CollectiveMmaINS1_35MainloopSm100TmaUmmaWarpSpecializedILi4ELi2ELi4ENS5_IJNS4_1CILi1EEESB_SB_EEEEENS5_IJNSA_ILi128EEENSA_ILi64EEESF_EEENS_10tfloat32_tENS5_IJlSB_lEEESH_NS5_IJSB_llEEENS4_8TiledMMAINS4_8MMA_AtomIJNS4_17SM100_MMA_TF32_SSISH_SH_fLi128ELi64ELNS4_4UMMA5MajorE0ELSO_1ELNSN_7ScaleInE0ELSP_0EEEEEENS4_6LayoutISC_NS5_IJNSA_ILi0EEEST_ST_EEEEENS5_IJNS4_10UnderscoreESW_SW_EEEEENS4_13SM90_TMA_LOADENS4_14ComposedLayoutINS4_7SwizzleILi3ELi4ELi3EEENS4_18smem_ptr_flag_bitsILi32EEENSS_INS5_IJNSA_ILi8EEENSA_ILi32EEEEEENS5_IJS16_SB_EEEEEEEvNS4_8identityESZ_NS10_INS11_ILi2ELi5ELi2EEES14_NSS_INS5_IJS16_NSA_ILi4EEEEEENS5_IJSB_S16_EEEEEEEvS1B_EENS_8epilogue10collective18CollectiveEpilogueINS1J_23Sm100TmaWarpSpecializedILi4ELi2ELi16ELb1ELb0EEEJSG_NS5_IJNSS_ISE_SB_EENSS_INSA_ILi16EEESB_EEEEESH_SI_SH_SI_NS1J_6fusion15FusionCallbacksIS1N_NS1S_17LinearCombinationISH_fSH_fLNS_15FloatRoundStyleE2EEESG_S1R_JEEENS4_5SM1004TMEM4LOAD26SM100_TMEM_LOAD_32dp32b16xESZ_NS10_INS11_ILi2ELi4ELi3EEES14_NSS_INS5_IJS15_S1P_EEENS5_IJS1P_SB_EEEEEEENS4_39AutoVectorizingCopyWithAssumedAlignmentILi128EEENS4_14SM90_TMA_STOREES26_S28_S28_EEEvvEEEEvNT_6ParamsE)
        /*0038*/ 	.word	0x00000000


	//----- nvinfo : EIATTR_MIN_STACK_SIZE
	.align		4
.L_27:
        /*003c*/ 	.byte	0x04, 0x12
        /*003e*/ 	.short	(.L_29 - .L_28)
	.align		4
.L_28:
        /*0040*/ 	.word	index@(_ZN7cutlass13device_kernelINS_4gemm6kernel13GemmUniversalIN4cute5tupleIJiiiiEEENS1_10collective13CollectiveMmaINS1_35MainloopSm100TmaUmmaWarpSpecializedILi4ELi2ELi4ENS5_IJNS4_1CILi1EEESB_SB_EEEEENS5_IJNSA_ILi128EEENSA_ILi64EEESF_EEENS_10tfloat32_tENS5_IJlSB_lEEESH_NS5_IJSB_llEEENS4_8TiledMMAINS4_8MMA_AtomIJNS4_17SM100_MMA_TF32_SSISH_SH_fLi128ELi64ELNS4_4UMMA5MajorE0ELSO_1ELNSN_7ScaleInE0ELSP_0EEEEEENS4_6LayoutISC_NS5_IJNSA_ILi0EEEST_ST_EEEEENS5_IJNS4_10UnderscoreESW_SW_EEEEENS4_13SM90_TMA_LOADENS4_14ComposedLayoutINS4_7SwizzleILi3ELi4ELi3EEENS4_18smem_ptr_flag_bitsILi32EEENSS_INS5_IJNSA_ILi8EEENSA_ILi32EEEEEENS5_IJS16_SB_EEEEEEEvNS4_8identityESZ_NS10_INS11_ILi2ELi5ELi2EEES14_NSS_INS5_IJS16_NSA_ILi4EEEEEENS5_IJSB_S16_EEEEEEEvS1B_EENS_8epilogue10collective18CollectiveEpilogueINS1J_23Sm100TmaWarpSpecializedILi4ELi2ELi16ELb1ELb0EEEJSG_NS5_IJNSS_ISE_SB_EENSS_INSA_ILi16EEESB_EEEEESH_SI_SH_SI_NS1J_6fusion15FusionCallbacksIS1N_NS1S_17LinearCombinationISH_fSH_fLNS_15FloatRoundStyleE2EEESG_S1R_JEEENS4_5SM1004TMEM4LOAD26SM100_TMEM_LOAD_32dp32b16xESZ_NS10_INS11_ILi2ELi4ELi3EEES14_NSS_INS5_IJS15_S1P_EEENS5_IJS1P_SB_EEEEEEENS4_39AutoVectorizingCopyWithAssumedAlignmentILi128EEENS4_14SM90_TMA_STOREES26_S28_S28_EEEvvEEEEvNT_6ParamsE)
        /*0044*/ 	.word	0x00000000
.L_29:


//--------------------- .nv.compat                --------------------------
	.section	.nv.compat,"",@"SHT_CUDA_COMPAT_INFO"
	.align	4
        /*0000*/ 	.byte	0x02, 0x09, 0x01, 0x00, 0x02, 0x02, 0x02, 0x00, 0x02, 0x05, 0x05, 0x00, 0x03, 0x07, 0x01, 0x01
        /*0010*/ 	.byte	0x02, 0x03, 0x01, 0x00, 0x02, 0x06, 0x01, 0x00, 0x04, 0x0b, 0x08, 0x00, 0x09, 0x00, 0x00, 0x00
        /*0020*/ 	.byte	0x00, 0x00, 0x00, 0x00


//--------------------- .nv.info._ZN7cutlass13device_kernelINS_4gemm6kernel13GemmUniversalIN4cute5tupleIJiiiiEEENS1_10collective13CollectiveMmaINS1_35MainloopSm100TmaUmmaWarpSpecializedILi4ELi2ELi4ENS5_IJNS4_1CILi1EEESB_SB_EEEEENS5_IJNSA_ILi128EEENSA_ILi64EEESF_EEENS_10tfloat32_tENS5_IJlSB_lEEESH_NS5_IJSB_llEEENS4_8TiledMMAINS4_8MMA_AtomIJNS4_17SM100_MMA_TF32_SSISH_SH_fLi128ELi64ELNS4_4UMMA5MajorE0ELSO_1ELNSN_7ScaleInE0ELSP_0EEEEEENS4_6LayoutISC_NS5_IJNSA_ILi0EEEST_ST_EEEEENS5_IJNS4_10UnderscoreESW_SW_EEEEENS4_13SM90_TMA_LOADENS4_14ComposedLayoutINS4_7SwizzleILi3ELi4ELi3EEENS4_18smem_ptr_flag_bitsILi32EEENSS_INS5_IJNSA_ILi8EEENSA_ILi32EEEEEENS5_IJS16_SB_EEEEEEEvNS4_8identityESZ_NS10_INS11_ILi2ELi5ELi2EEES14_NSS_INS5_IJS16_NSA_ILi4EEEEEENS5_IJSB_S16_EEEEEEEvS1B_EENS_8epilogue10collective18CollectiveEpilogueINS1J_23Sm100TmaWarpSpecializedILi4ELi2ELi16ELb1ELb0EEEJSG_NS5_IJNSS_ISE_SB_EENSS_INSA_ILi16EEESB_EEEEESH_SI_SH_SI_NS1J_6fusion15FusionCallbacksIS1N_NS1S_17LinearCombinationISH_fSH_fLNS_15FloatRoundStyleE2EEESG_S1R_JEEENS4_5SM1004TMEM4LOAD26SM100_TMEM_LOAD_32dp32b16xESZ_NS10_INS11_ILi2ELi4ELi3EEES14_NSS_INS5_IJS15_S1P_EEENS5_IJS1P_SB_EEEEEEENS4_39AutoVectorizingCopyWithAssumedAlignmentILi128EEENS4_14SM90_TMA_STOREES26_S28_S28_EEEvvEEEEvNT_6ParamsE --------------------------
	.section	.nv.info._ZN7cutlass13device_kernelINS_4gemm6kernel13GemmUniversalIN4cute5tupleIJiiiiEEENS1_10collective13CollectiveMmaINS1_35MainloopSm100TmaUmmaWarpSpecializedILi4ELi2ELi4ENS5_IJNS4_1CILi1EEESB_SB_EEEEENS5_IJNSA_ILi128EEENSA_ILi64EEESF_EEENS_10tfloat32_tENS5_IJlSB_lEEESH_NS5_IJSB_llEEENS4_8TiledMMAINS4_8MMA_AtomIJNS4_17SM100_MMA_TF32_SSISH_SH_fLi128ELi64ELNS4_4UMMA5MajorE0ELSO_1ELNSN_7ScaleInE0ELSP_0EEEEEENS4_6LayoutISC_NS5_IJNSA_ILi0EEEST_ST_EEEEENS5_IJNS4_10UnderscoreESW_SW_EEEEENS4_13SM90_TMA_LOADENS4_14ComposedLayoutINS4_7SwizzleILi3ELi4ELi3EEENS4_18smem_ptr_flag_bitsILi32EEENSS_INS5_IJNSA_ILi8EEENSA_ILi32EEEEEENS5_IJS16_SB_EEEEEEEvNS4_8identityESZ_NS10_INS11_ILi2ELi5ELi2EEES14_NSS_INS5_IJS16_NSA_ILi4EEEEEENS5_IJSB_S16_EEEEEEEvS1B_EENS_8epilogue10collective18CollectiveEpilogueINS1J_23Sm100TmaWarpSpecializedILi4ELi2ELi16ELb1ELb0EEEJSG_NS5_IJNSS_ISE_SB_EENSS_INSA_ILi16EEESB_EEEEESH_SI_SH_SI_NS1J_6fusion15FusionCallbacksIS1N_NS1S_17LinearCombinationISH_fSH_fLNS_15FloatRoundStyleE2EEESG_S1R_JEEENS4_5SM1004TMEM4LOAD26SM100_TMEM_LOAD_32dp32b16xESZ_NS10_INS11_ILi2ELi4ELi3EEES14_NSS_INS5_IJS15_S1P_EEENS5_IJS1P_SB_EEEEEEENS4_39AutoVectorizingCopyWithAssumedAlignmentILi128EEENS4_14SM90_TMA_STOREES26_S28_S28_EEEvvEEEEvNT_6ParamsE,"",@"SHT_CUDA_INFO"
	.sectionflags	@""
	.align	4


	//----- nvinfo : EIATTR_CUDA_API_VERSION
	.align		4
        /*0000*/ 	.byte	0x04, 0x37
        /*0002*/ 	.short	(.L_31 - .L_30)
.L_30:
        /*0004*/ 	.word	0x00000082


	//----- nvinfo : EIATTR_KPARAM_INFO
	.align		4
.L_31:
        /*0008*/ 	.byte	0x04, 0x17
        /*000a*/ 	.short	(.L_33 - .L_32)
.L_32:
        /*000c*/ 	.word	0x00000000
        /*0010*/ 	.short	0x0000
        /*0012*/ 	.short	0x0000
        /*0014*/ 	.byte	0x00, 0xf0, 0x01, 0x20


	//----- nvinfo : EIATTR_AT_ENTRY_FRAGMENTS
	.align		4
.L_33:
        /*0018*/ 	.byte	0x04, 0x4f
        /*001a*/ 	.short	(.L_35 - .L_34)


	//   ....[0]....
.L_34:
        /*001c*/ 	.word	0x00000006


	//----- nvinfo : EIATTR_RESERVED_SMEM_USED
	.align		4
.L_35:
        /*0020*/ 	.byte	0x01, 0x41
	.zero		2


	//----- nvinfo : EIATTR_SPARSE_MMA_MASK
	.align		4
        /*0024*/ 	.byte	0x03, 0x50
        /*0026*/ 	.short	0x0000


	//----- nvinfo : EIATTR_TCGEN05_1CTA_USED
	.align		4
        /*0028*/ 	.byte	0x01, 0x51
	.zero		2


	//----- nvinfo : EIATTR_MAXREG_COUNT
	.align		4
        /*002c*/ 	.byte	0x03, 0x1b
        /*002e*/ 	.short	0x00ff


	//----- nvinfo : EIATTR_NUM_BARRIERS
	.align		4
        /*0030*/ 	.byte	0x02, 0x4c
        /*0032*/ 	.byte	0x07
	.zero		1


	//----- nvinfo : EIATTR_EXTERNS
	.align		4
        /*0034*/ 	.byte	0x04, 0x0f
        /*0036*/ 	.short	(.L_37 - .L_36)


	//   ....[0]....
	.align		4
.L_36:
        /*0038*/ 	.word	index@(__assertfail)


	//----- nvinfo : EIATTR_MERCURY_ISA_VERSION
	.align		4
.L_37:
        /*003c*/ 	.byte	0x03, 0x5f
        /*003e*/ 	.short	0x0101


	//----- nvinfo : EIATTR_INT_WARP_WIDE_INSTR_OFFSETS
	.align		4
        /*0040*/ 	.byte	0x04, 0x31
        /*0042*/ 	.short	(.L_39 - .L_38)


	//   ....[0]....
.L_38:
        /*0044*/ 	.word	0x00001f50


	//   ....[1]....
        /*0048*/ 	.word	0x00003b60


	//   ....[2]....
        /*004c*/ 	.word	0x00003b80


	//   ....[3]....
        /*0050*/ 	.word	0x00003bb0


	//   ....[4]....
        /*0054*/ 	.word	0x000044f0


	//   ....[5]....
        /*0058*/ 	.word	0x00004560


	//   ....[6]....
        /*005c*/ 	.word	0x00004640


	//   ....[7]....
        /*0060*/ 	.word	0x000046c0


	//   ....[8]....
        /*0064*/ 	.word	0x000047d0


	//   ....[9]....
        /*0068*/ 	.word	0x00004860


	//   ....[10]....
        /*006c*/ 	.word	0x00004a40


	//   ....[11]....
        /*0070*/ 	.word	0x00004ba0


	//----- nvinfo : EIATTR_COOP_GROUP_MASK_REGIDS
	.align		4
.L_39:
        /*0074*/ 	.byte	0x04, 0x29
        /*0076*/ 	.short	(.L_41 - .L_40)


	//   ....[0]....
.L_40:
        /*0078*/ 	.word	0xffffffff


	//   ....[1]....
        /*007c*/ 	.word	0xffffffff


	//   ....[2]....
        /*0080*/ 	.word	0xffffffff


	//   ....[3]....
        /*0084*/ 	.word	0xffffffff


	//   ....[4]....
        /*0088*/ 	.word	0xffffffff


	//   ....[5]....
        /*008c*/ 	.word	0xffffffff


	//   ....[6]....
        /*0090*/ 	.word	0xffffffff


	//   ....[7]....
        /*0094*/ 	.word	0xffffffff


	//   ....[8]....
        /*0098*/ 	.word	0xffffffff


	//   ....[9]....
        /*009c*/ 	.word	0xffffffff


	//   ....[10]....
        /*00a0*/ 	.word	0xffffffff


	//   ....[11]....
        /*00a4*/ 	.word	0xffffffff


	//   ....[12]....
        /*00a8*/ 	.word	0xffffffff


	//----- nvinfo : EIATTR_COOP_GROUP_INSTR_OFFSETS
	.align		4
.L_41:
        /*00ac*/ 	.byte	0x04, 0x28
        /*00ae*/ 	.short	(.L_43 - .L_42)


	//   ....[0]....
.L_42:
        /*00b0*/ 	.word	0x00000090


	//   ....[1]....
        /*00b4*/ 	.word	0x000004d0


	//   ....[2]....
        /*00b8*/ 	.word	0x00000640


	//   ....[3]....
        /*00bc*/ 	.word	0x000007e0


	//   ....[4]....
        /*00c0*/ 	.word	0x000008e0


	//   ....[5]....
        /*00c4*/ 	.word	0x00000a50


	//   ....[6]....
        /*00c8*/ 	.word	0x00000bf0


	//   ....[7]....
        /*00cc*/ 	.word	0x00001e30


	//   ....[8]....
        /*00d0*/ 	.word	0x00002c10


	//   ....[9]....
        /*00d4*/ 	.word	0x00002e20


	//   ....[10]....
        /*00d8*/ 	.word	0x00002e50


	//   ....[11]....
        /*00dc*/ 	.word	0x00003a40


	//   ....[12]....
        /*00e0*/ 	.word	0x00003c70


	//----- nvinfo : EIATTR_VRC_CTA_INIT_COUNT
	.align		4
.L_43:
        /*00e4*/ 	.byte	0x02, 0x4a
        /*00e6*/ 	.byte	0x80
	.zero		1


	//----- nvinfo : EIATTR_SYSCALL_OFFSETS
	.align		4
        /*00e8*/ 	.byte	0x04, 0x46
        /*00ea*/ 	.short	(.L_45 - .L_44)


	//   ....[0]....
.L_44:
        /*00ec*/ 	.word	0x00005620


	//   ....[1]....
        /*00f0*/ 	.word	0x00005710


	//   ....[2]....
        /*00f4*/ 	.word	0x00005e80


	//   ....[3]....
        /*00f8*/ 	.word	0x00006800


	//   ....[4]....
        /*00fc*/ 	.word	0x00007150


	//   ....[5]....
        /*0100*/ 	.word	0x00007aa0


	//----- nvinfo : EIATTR_MBARRIER_INSTR_OFFSETS
	.align		4
.L_45:
        /*0104*/ 	.byte	0x04, 0x39
        /*0106*/ 	.short	(.L_47 - .L_46)


	//   ....[0]....
.L_46:
        /*0108*/ 	.word	0x000005b0
        /*010c*/ 	.word	0x000000ff
        /*0110*/ 	.word	0x00000000
        /*0114*/ 	.short	0x0100
        /*0116*/ 	.byte	0x05
	.zero		1


	//   ....[1]....
        /*0118*/ 	.word	0x000005c0
        /*011c*/ 	.word	0x000000ff
        /*0120*/ 	.word	0x00000020
        /*0124*/ 	.short	0x0100
        /*0126*/ 	.byte	0x05
	.zero		1


	//   ....[2]....
        /*0128*/ 	.word	0x000005d0
        /*012c*/ 	.word	0x000000ff
        /*0130*/ 	.word	0x00000008
        /*0134*/ 	.short	0x0100
        /*0136*/ 	.byte	0x05
	.zero		1


	//   ....[3]....
        /*0138*/ 	.word	0x000005e0
        /*013c*/ 	.word	0x000000ff
        /*0140*/ 	.word	0x00000028
        /*0144*/ 	.short	0x0100
        /*0146*/ 	.byte	0x05
	.zero		1


	//   ....[4]....
        /*0148*/ 	.word	0x000005f0
        /*014c*/ 	.word	0x000000ff
        /*0150*/ 	.word	0x00000010
        /*0154*/ 	.short	0x0100
        /*0156*/ 	.byte	0x05
	.zero		1


	//   ....[5]....
        /*0158*/ 	.word	0x00000600
        /*015c*/ 	.word	0x000000ff
        /*0160*/ 	.word	0x00000030
        /*0164*/ 	.short	0x0100
        /*0166*/ 	.byte	0x05
	.zero		1


	//   ....[6]....
        /*0168*/ 	.word	0x00000610
        /*016c*/ 	.word	0x000000ff
        /*0170*/ 	.word	0x00000018
        /*0174*/ 	.short	0x0100
        /*0176*/ 	.byte	0x05
	.zero		1


	//   ....[7]....
        /*0178*/ 	.word	0x00000620
        /*017c*/ 	.word	0x000000ff
        /*0180*/ 	.word	0x00000038
        /*0184*/ 	.short	0x0100
        /*0186*/ 	.byte	0x05
	.zero		1


	//   ....[8]....
        /*0188*/ 	.word	0x00000750
        /*018c*/ 	.word	0x000000ff
        /*0190*/ 	.word	0x00000040
        /*0194*/ 	.short	0x0100
        /*0196*/ 	.byte	0x07
	.zero		1


	//   ....[9]....
        /*0198*/ 	.word	0x00000760
        /*019c*/ 	.word	0x000000ff
        /*01a0*/ 	.word	0x00000060
        /*01a4*/ 	.short	0x0100
        /*01a6*/ 	.byte	0x07
	.zero		1


	//   ....[10]....
        /*01a8*/ 	.word	0x00000770
        /*01ac*/ 	.word	0x000000ff
        /*01b0*/ 	.word	0x00000048
        /*01b4*/ 	.short	0x0100
        /*01b6*/ 	.byte	0x07
	.zero		1


	//   ....[11]....
        /*01b8*/ 	.word	0x00000780
        /*01bc*/ 	.word	0x000000ff
        /*01c0*/ 	.word	0x00000068
        /*01c4*/ 	.short	0x0100
        /*01c6*/ 	.byte	0x07
	.zero		1


	//   ....[12]....
        /*01c8*/ 	.word	0x00000790
        /*01cc*/ 	.word	0x000000ff
        /*01d0*/ 	.word	0x00000050
        /*01d4*/ 	.short	0x0100
        /*01d6*/ 	.byte	0x07
	.zero		1


	//   ....[13]....
        /*01d8*/ 	.word	0x000007a0
        /*01dc*/ 	.word	0x000000ff
        /*01e0*/ 	.word	0x00000070
        /*01e4*/ 	.short	0x0100
        /*01e6*/ 	.byte	0x07
	.zero		1


	//   ....[14]....
        /*01e8*/ 	.word	0x000007b0
        /*01ec*/ 	.word	0x000000ff
        /*01f0*/ 	.word	0x00000058
        /*01f4*/ 	.short	0x0100
        /*01f6*/ 	.byte	0x07
	.zero		1


	//   ....[15]....
        /*01f8*/ 	.word	0x000007c0
        /*01fc*/ 	.word	0x000000ff
        /*0200*/ 	.word	0x00000078
        /*0204*/ 	.short	0x0100
        /*0206*/ 	.byte	0x07
	.zero		1


	//   ....[16]....
        /*0208*/ 	.word	0x000008b0
        /*020c*/ 	.word	0x000000ff
        /*0210*/ 	.word	0x00000080
        /*0214*/ 	.short	0x0100
        /*0216*/ 	.byte	0x05
	.zero		1


	//   ....[17]....
        /*0218*/ 	.word	0x000008c0
        /*021c*/ 	.word	0x000000ff
        /*0220*/ 	.word	0x00000088
        /*0224*/ 	.short	0x0100
        /*0226*/ 	.byte	0x05
	.zero		1


	//   ....[18]....
        /*0228*/ 	.word	0x00000a00
        /*022c*/ 	.word	0x000000ff
        /*0230*/ 	.word	0x00000090
        /*0234*/ 	.short	0x0100
        /*0236*/ 	.byte	0x05
	.zero		1


	//   ....[19]....
        /*0238*/ 	.word	0x00000a10
        /*023c*/ 	.word	0x000000ff
        /*0240*/ 	.word	0x000000a0
        /*0244*/ 	.short	0x0100
        /*0246*/ 	.byte	0x05
	.zero		1


	//   ....[20]....
        /*0248*/ 	.word	0x00000a20
        /*024c*/ 	.word	0x000000ff
        /*0250*/ 	.word	0x00000098
        /*0254*/ 	.short	0x0100
        /*0256*/ 	.byte	0x05
	.zero		1


	//   ....[21]....
        /*0258*/ 	.word	0x00000a30
        /*025c*/ 	.word	0x000000ff
        /*0260*/ 	.word	0x000000a8
        /*0264*/ 	.short	0x0100
        /*0266*/ 	.byte	0x05
	.zero		1


	//   ....[22]....
        /*0268*/ 	.word	0x00000b60
        /*026c*/ 	.word	0x000000ff
        /*0270*/ 	.word	0x000000b0
        /*0274*/ 	.short	0x0100
        /*0276*/ 	.byte	0x07
	.zero		1


	//   ....[23]....
        /*0278*/ 	.word	0x00000b70
        /*027c*/ 	.word	0x000000ff
        /*0280*/ 	.word	0x000000d0
        /*0284*/ 	.short	0x0100
        /*0286*/ 	.byte	0x07
	.zero		1


	//   ....[24]....
        /*0288*/ 	.word	0x00000b80
        /*028c*/ 	.word	0x000000ff
        /*0290*/ 	.word	0x000000b8
        /*0294*/ 	.short	0x0100
        /*0296*/ 	.byte	0x07
	.zero		1


	//   ....[25]....
        /*0298*/ 	.word	0x00000b90
        /*029c*/ 	.word	0x000000ff
        /*02a0*/ 	.word	0x000000d8
        /*02a4*/ 	.short	0x0100
        /*02a6*/ 	.byte	0x07
	.zero		1


	//   ....[26]....
        /*02a8*/ 	.word	0x00000ba0
        /*02ac*/ 	.word	0x000000ff
        /*02b0*/ 	.word	0x000000c0
        /*02b4*/ 	.short	0x0100
        /*02b6*/ 	.byte	0x07
	.zero		1


	//   ....[27]....
        /*02b8*/ 	.word	0x00000bb0
        /*02bc*/ 	.word	0x000000ff
        /*02c0*/ 	.word	0x000000e0
        /*02c4*/ 	.short	0x0100
        /*02c6*/ 	.byte	0x07
	.zero		1


	//   ....[28]....
        /*02c8*/ 	.word	0x00000bc0
        /*02cc*/ 	.word	0x000000ff
        /*02d0*/ 	.word	0x000000c8
        /*02d4*/ 	.short	0x0100
        /*02d6*/ 	.byte	0x07
	.zero		1


	//   ....[29]....
        /*02d8*/ 	.word	0x00000bd0
        /*02dc*/ 	.word	0x000000ff
        /*02e0*/ 	.word	0x000000e8
        /*02e4*/ 	.short	0x0100
        /*02e6*/ 	.byte	0x07
	.zero		1


	//   ....[30]....
        /*02e8*/ 	.word	0x00000cc0
        /*02ec*/ 	.word	0x000000ff
        /*02f0*/ 	.word	0x000000f0
        /*02f4*/ 	.short	0x0100
        /*02f6*/ 	.byte	0x05
	.zero		1


	//   ....[31]....
        /*02f8*/ 	.word	0x00000cd0
        /*02fc*/ 	.word	0x000000ff
        /*0300*/ 	.word	0x00000100
        /*0304*/ 	.short	0x0100
        /*0306*/ 	.byte	0x05
	.zero		1


	//   ....[32]....
        /*0308*/ 	.word	0x00000ce0
        /*030c*/ 	.word	0x000000ff
        /*0310*/ 	.word	0x000000f8
        /*0314*/ 	.short	0x0100
        /*0316*/ 	.byte	0x05
	.zero		1


	//   ....[33]....
        /*0318*/ 	.word	0x00000cf0
        /*031c*/ 	.word	0x000000ff
        /*0320*/ 	.word	0x00000108
        /*0324*/ 	.short	0x0100
        /*0326*/ 	.byte	0x05
	.zero		1


	//   ....[34]....
        /*0328*/ 	.word	0x000015d0
        /*032c*/ 	.word	0x00000003
        /*0330*/ 	.word	0x00000100
        /*0334*/ 	.short	0x010a
        /*0336*/ 	.byte	0xff
	.zero		1


	//   ....[35]....
        /*0338*/ 	.word	0x00001600
        /*033c*/ 	.word	0x00000003
        /*0340*/ 	.word	0x000000f0
        /*0344*/ 	.short	0x0101
        /*0346*/ 	.byte	0xff
	.zero		1


	//   ....[36]....
        /*0348*/ 	.word	0x000016d0
        /*034c*/ 	.word	0x000000ff
        /*0350*/ 	.word	0x00000020
        /*0354*/ 	.short	0x010a
        /*0356*/ 	.byte	0x08
	.zero		1


	//   ....[37]....
        /*0358*/ 	.word	0x00001780
        /*035c*/ 	.word	0x000000ff
        /*0360*/ 	.word	0x00000020
        /*0364*/ 	.short	0x010a
        /*0366*/ 	.byte	0x21
	.zero		1


	//   ....[38]....
        /*0368*/ 	.word	0x000018d0
        /*036c*/ 	.word	0x000000ff
        /*0370*/ 	.word	0x00000020
        /*0374*/ 	.short	0x010a
        /*0376*/ 	.byte	0x08
	.zero		1


	//   ....[39]....
        /*0378*/ 	.word	0x00001a90
        /*037c*/ 	.word	0x000000ff
        /*0380*/ 	.word	0x00000088
        /*0384*/ 	.short	0x0101
        /*0386*/ 	.byte	0x04
	.zero		1


	//   ....[40]....
        /*0388*/ 	.word	0x00001ab0
        /*038c*/ 	.word	0x000000ff
        /*0390*/ 	.word	0x00000020
        /*0394*/ 	.short	0x010a
        /*0396*/ 	.byte	0x08
	.zero		1


	//   ....[41]....
        /*0398*/ 	.word	0x00001b40
        /*039c*/ 	.word	0x000000ff
        /*03a0*/ 	.word	0x00000020
        /*03a4*/ 	.short	0x010a
        /*03a6*/ 	.byte	0x21
	.zero		1


	//   ....[42]....
        /*03a8*/ 	.word	0x00001c90
        /*03ac*/ 	.word	0x000000ff
        /*03b0*/ 	.word	0x00000020
        /*03b4*/ 	.short	0x010a
        /*03b6*/ 	.byte	0x08
	.zero		1


	//   ....[43]....
        /*03b8*/ 	.word	0x00001e60
        /*03bc*/ 	.word	0x00000002
        /*03c0*/ 	.word	0x00000090
        /*03c4*/ 	.short	0x010a
        /*03c6*/ 	.byte	0xff
	.zero		1


	//   ....[44]....
        /*03c8*/ 	.word	0x00001f20
        /*03cc*/ 	.word	0x00000002
        /*03d0*/ 	.word	0x00000000
        /*03d4*/ 	.short	0x0101
        /*03d6*/ 	.byte	0xff
	.zero		1


	//   ....[45]....
        /*03d8*/ 	.word	0x00002480
        /*03dc*/ 	.word	0x000000ff
        /*03e0*/ 	.word	0x00000000
        /*03e4*/ 	.short	0x010a
        /*03e6*/ 	.byte	0x05
	.zero		1


	//   ....[46]....
        /*03e8*/ 	.word	0x00002510
        /*03ec*/ 	.word	0x000000ff
        /*03f0*/ 	.word	0x00000000
        /*03f4*/ 	.short	0x010a
        /*03f6*/ 	.byte	0x05
	.zero		1


	//   ....[47]....
        /*03f8*/ 	.word	0x000025a0
        /*03fc*/ 	.word	0x000000ff
        /*0400*/ 	.word	0x00000000
        /*0404*/ 	.short	0x010a
        /*0406*/ 	.byte	0x05
	.zero		1


	//   ....[48]....
        /*0408*/ 	.word	0x00002640
        /*040c*/ 	.word	0x00000000
        /*0410*/ 	.word	0x00000000
        /*0414*/ 	.short	0x010a
        /*0416*/ 	.byte	0xff
	.zero		1


	//   ....[49]....
        /*0418*/ 	.word	0x00002760
        /*041c*/ 	.word	0x00000000
        /*0420*/ 	.word	0x000000f0
        /*0424*/ 	.short	0x010a
        /*0426*/ 	.byte	0xff
	.zero		1


	//   ....[50]....
        /*0428*/ 	.word	0x000027c0
        /*042c*/ 	.word	0x00000004
        /*0430*/ 	.word	0x00000000
        /*0434*/ 	.short	0x0101
        /*0436*/ 	.byte	0xff
	.zero		1


	//   ....[51]....
        /*0438*/ 	.word	0x000027e0
        /*043c*/ 	.word	0x000000ff
        /*0440*/ 	.word	0x000000a0
        /*0444*/ 	.short	0x010a
        /*0446*/ 	.byte	0x05
	.zero		1


	//   ....[52]....
        /*0448*/ 	.word	0x00002900
        /*044c*/ 	.word	0x00000000
        /*0450*/ 	.word	0x00000090
        /*0454*/ 	.short	0x010a
        /*0456*/ 	.byte	0xff
	.zero		1


	//   ....[53]....
        /*0458*/ 	.word	0x00002a10
        /*045c*/ 	.word	0x00000000
        /*0460*/ 	.word	0x00000000
        /*0464*/ 	.short	0x0101
        /*0466*/ 	.byte	0xff
	.zero		1


	//   ....[54]....
        /*0468*/ 	.word	0x00002aa0
        /*046c*/ 	.word	0x000000ff
        /*0470*/ 	.word	0x000000a0
        /*0474*/ 	.short	0x0106
        /*0476*/ 	.byte	0x05
	.zero		1


	//   ....[55]....
        /*0478*/ 	.word	0x00002ac0
        /*047c*/ 	.word	0x000000ff
        /*0480*/ 	.word	0x000000a0
        /*0484*/ 	.short	0x010a
        /*0486*/ 	.byte	0x05
	.zero		1


	//   ....[56]....
        /*0488*/ 	.word	0x00002b50
        /*048c*/ 	.word	0x000000ff
        /*0490*/ 	.word	0x000000a0
        /*0494*/ 	.short	0x0106
        /*0496*/ 	.byte	0x04
	.zero		1


	//   ....[57]....
        /*0498*/ 	.word	0x00002b90
        /*049c*/ 	.word	0x00000000
        /*04a0*/ 	.word	0x000000a0
        /*04a4*/ 	.short	0x010a
        /*04a6*/ 	.byte	0xff
	.zero		1


	//   ....[58]....
        /*04a8*/ 	.word	0x00003150
        /*04ac*/ 	.word	0x00000000
        /*04b0*/ 	.word	0x00000090
        /*04b4*/ 	.short	0x010a
        /*04b6*/ 	.byte	0xff
	.zero		1


	//   ....[59]....
        /*04b8*/ 	.word	0x00003250
        /*04bc*/ 	.word	0x00000003
        /*04c0*/ 	.word	0x00000000
        /*04c4*/ 	.short	0x0101
        /*04c6*/ 	.byte	0xff
	.zero		1


	//   ....[60]....
        /*04c8*/ 	.word	0x00003260
        /*04cc*/ 	.word	0x000000ff
        /*04d0*/ 	.word	0x00000000
        /*04d4*/ 	.short	0x010a
        /*04d6*/ 	.byte	0x07
	.zero		1


	//   ....[61]....
        /*04d8*/ 	.word	0x00003290
        /*04dc*/ 	.word	0x000000ff
        /*04e0*/ 	.word	0x000000d0
        /*04e4*/ 	.short	0x010a
        /*04e6*/ 	.byte	0x06
	.zero		1


	//   ....[62]....
        /*04e8*/ 	.word	0x00003360
        /*04ec*/ 	.word	0x000000ff
        /*04f0*/ 	.word	0x00000000
        /*04f4*/ 	.short	0x010a
        /*04f6*/ 	.byte	0x0b
	.zero		1


	//   ....[63]....
        /*04f8*/ 	.word	0x00003490
        /*04fc*/ 	.word	0x000000ff
        /*0500*/ 	.word	0x00000000
        /*0504*/ 	.short	0x010a
        /*0506*/ 	.byte	0x22
	.zero		1


	//   ....[64]....
        /*0508*/ 	.word	0x00003870
        /*050c*/ 	.word	0x000000ff
        /*0510*/ 	.word	0x00000000
        /*0514*/ 	.short	0x010a
        /*0516*/ 	.byte	0x06
	.zero		1


	//   ....[65]....
        /*0518*/ 	.word	0x00003900
        /*051c*/ 	.word	0x000000ff
        /*0520*/ 	.word	0x00000000
        /*0524*/ 	.short	0x010a
        /*0526*/ 	.byte	0x06
	.zero		1


	//   ....[66]....
        /*0528*/ 	.word	0x00003990
        /*052c*/ 	.word	0x000000ff
        /*0530*/ 	.word	0x00000000
        /*0534*/ 	.short	0x010a
        /*0536*/ 	.byte	0x06
	.zero		1


	//   ....[67]....
        /*0538*/ 	.word	0x00003a20
        /*053c*/ 	.word	0x000000ff
        /*0540*/ 	.word	0x00000000
        /*0544*/ 	.short	0x010a
        /*0546*/ 	.byte	0x07
	.zero		1


	//   ....[68]....
        /*0548*/ 	.word	0x00003ea0
        /*054c*/ 	.word	0x00000000
        /*0550*/ 	.word	0x00000090
        /*0554*/ 	.short	0x010a
        /*0556*/ 	.byte	0xff
	.zero		1


	//   ....[69]....
        /*0558*/ 	.word	0x00003f60
        /*055c*/ 	.word	0x00000000
        /*0560*/ 	.word	0x00000000
        /*0564*/ 	.short	0x0101
        /*0566*/ 	.byte	0xff
	.zero		1


	//   ....[70]....
        /*0568*/ 	.word	0x00004280
        /*056c*/ 	.word	0x000000ff
        /*0570*/ 	.word	0x00000088
        /*0574*/ 	.short	0x010a
        /*0576*/ 	.byte	0x07
	.zero		1


	//   ....[71]....
        /*0578*/ 	.word	0x00004470
        /*057c*/ 	.word	0x000000ff
        /*0580*/ 	.word	0x00000060
        /*0584*/ 	.short	0x010a
        /*0586*/ 	.byte	0x07
	.zero		1


	//   ....[72]....
        /*0588*/ 	.word	0x000045e0
        /*058c*/ 	.word	0x000000ff
        /*0590*/ 	.word	0x00000040
        /*0594*/ 	.short	0x010b
        /*0596*/ 	.byte	0x07
	.zero		1


	//   ....[73]....
        /*0598*/ 	.word	0x000045f0
        /*059c*/ 	.word	0x000000ff
        /*05a0*/ 	.word	0x00000000
        /*05a4*/ 	.short	0x0101
        /*05a6*/ 	.byte	0x08
	.zero		1


	//   ....[74]....
        /*05a8*/ 	.word	0x00004610
        /*05ac*/ 	.word	0x000000ff
        /*05b0*/ 	.word	0x00000068
        /*05b4*/ 	.short	0x010a
        /*05b6*/ 	.byte	0x07
	.zero		1


	//   ....[75]....
        /*05b8*/ 	.word	0x00004770
        /*05bc*/ 	.word	0x000000ff
        /*05c0*/ 	.word	0x00000048
        /*05c4*/ 	.short	0x010b
        /*05c6*/ 	.byte	0x07
	.zero		1


	//   ....[76]....
        /*05c8*/ 	.word	0x00004780
        /*05cc*/ 	.word	0x000000ff
        /*05d0*/ 	.word	0x00000000
        /*05d4*/ 	.short	0x0101
        /*05d6*/ 	.byte	0x08
	.zero		1


	//   ....[77]....
        /*05d8*/ 	.word	0x00004790
        /*05dc*/ 	.word	0x000000ff
        /*05e0*/ 	.word	0x00000070
        /*05e4*/ 	.short	0x010a
        /*05e6*/ 	.byte	0x07
	.zero		1


	//   ....[78]....
        /*05e8*/ 	.word	0x00004930
        /*05ec*/ 	.word	0x000000ff
        /*05f0*/ 	.word	0x00000050
        /*05f4*/ 	.short	0x010b
        /*05f6*/ 	.byte	0x07
	.zero		1


	//   ....[79]....
        /*05f8*/ 	.word	0x000049a0
        /*05fc*/ 	.word	0x000000ff
        /*0600*/ 	.word	0x00000000
        /*0604*/ 	.short	0x0101
        /*0606*/ 	.byte	0x08
	.zero		1


	//   ....[80]....
        /*0608*/ 	.word	0x000049d0
        /*060c*/ 	.word	0x000000ff
        /*0610*/ 	.word	0x00000078
        /*0614*/ 	.short	0x010a
        /*0616*/ 	.byte	0x07
	.zero		1


	//   ....[81]....
        /*0618*/ 	.word	0x00004be0
        /*061c*/ 	.word	0x000000ff
        /*0620*/ 	.word	0x00000058
        /*0624*/ 	.short	0x010b
        /*0626*/ 	.byte	0x07
	.zero		1


	//   ....[82]....
        /*0628*/ 	.word	0x00004c00
        /*062c*/ 	.word	0x000000ff
        /*0630*/ 	.word	0x00000000
        /*0634*/ 	.short	0x0101
        /*0636*/ 	.byte	0x0d
	.zero		1


	//   ....[83]....
        /*0638*/ 	.word	0x00004c30
        /*063c*/ 	.word	0x000000ff
        /*0640*/ 	.word	0x00000060
        /*0644*/ 	.short	0x010a
        /*0646*/ 	.byte	0x07
	.zero		1


	//   ....[84]....
        /*0648*/ 	.word	0x00004c50
        /*064c*/ 	.word	0x000000ff
        /*0650*/ 	.word	0x00000068
        /*0654*/ 	.short	0x010a
        /*0656*/ 	.byte	0x07
	.zero		1


	//   ....[85]....
        /*0658*/ 	.word	0x00004c70
        /*065c*/ 	.word	0x000000ff
        /*0660*/ 	.word	0x00000070
        /*0664*/ 	.short	0x010a
        /*0666*/ 	.byte	0x07
	.zero		1


	//   ....[86]....
        /*0668*/ 	.word	0x00004cb0
        /*066c*/ 	.word	0x00000000
        /*0670*/ 	.word	0x00000078
        /*0674*/ 	.short	0x010a
        /*0676*/ 	.byte	0xff
	.zero		1


	//   ....[87]....
        /*0678*/ 	.word	0x00004fe0
        /*067c*/ 	.word	0x00000000
        /*0680*/ 	.word	0x00000090
        /*0684*/ 	.short	0x010a
        /*0686*/ 	.byte	0xff
	.zero		1


	//   ....[88]....
        /*0688*/ 	.word	0x000050f0
        /*068c*/ 	.word	0x00000000
        /*0690*/ 	.word	0x00000000
        /*0694*/ 	.short	0x0101
        /*0696*/ 	.byte	0xff
	.zero		1


	//   ....[89]....
        /*0698*/ 	.word	0x00005b40
        /*069c*/ 	.word	0x000000ff
        /*06a0*/ 	.word	0x00000040
        /*06a4*/ 	.short	0x010a
        /*06a6*/ 	.byte	0x30
	.zero		1


	//   ....[90]....
        /*06a8*/ 	.word	0x00005b80
        /*06ac*/ 	.word	0x00000058
        /*06b0*/ 	.word	0x000000b0
        /*06b4*/ 	.short	0x010a
        /*06b6*/ 	.byte	0xff
	.zero		1


	//   ....[91]....
        /*06b8*/ 	.word	0x00005c70
        /*06bc*/ 	.word	0x000000ff
        /*06c0*/ 	.word	0x00000040
        /*06c4*/ 	.short	0x010a
        /*06c6*/ 	.byte	0x30
	.zero		1


	//   ....[92]....
        /*06c8*/ 	.word	0x00005d60
        /*06cc*/ 	.word	0x00000058
        /*06d0*/ 	.word	0x000000b0
        /*06d4*/ 	.short	0x010a
        /*06d6*/ 	.byte	0xff
	.zero		1


	//   ....[93]....
        /*06d8*/ 	.word	0x00006530
        /*06dc*/ 	.word	0x00000000
        /*06e0*/ 	.word	0x00000000
        /*06e4*/ 	.short	0x0101
        /*06e6*/ 	.byte	0xff
	.zero		1


	//   ....[94]....
        /*06e8*/ 	.word	0x00006540
        /*06ec*/ 	.word	0x00000003
        /*06f0*/ 	.word	0x00000040
        /*06f4*/ 	.short	0x010a
        /*06f6*/ 	.byte	0xff
	.zero		1


	//   ....[95]....
        /*06f8*/ 	.word	0x00006620
        /*06fc*/ 	.word	0x00000003
        /*0700*/ 	.word	0x00000040
        /*0704*/ 	.short	0x010a
        /*0706*/ 	.byte	0xff
	.zero		1


	//   ....[96]....
        /*0708*/ 	.word	0x00006e80
        /*070c*/ 	.word	0x0000005b
        /*0710*/ 	.word	0x00000000
        /*0714*/ 	.short	0x0101
        /*0716*/ 	.byte	0xff
	.zero		1


	//   ....[97]....
        /*0718*/ 	.word	0x00006ea0
        /*071c*/ 	.word	0x0000005c
        /*0720*/ 	.word	0x00000040
        /*0724*/ 	.short	0x010a
        /*0726*/ 	.byte	0xff
	.zero		1


	//   ....[98]....
        /*0728*/ 	.word	0x00006f70
        /*072c*/ 	.word	0x0000005c
        /*0730*/ 	.word	0x00000040
        /*0734*/ 	.short	0x010a
        /*0736*/ 	.byte	0xff
	.zero		1


	//   ....[99]....
        /*0738*/ 	.word	0x000077d0
        /*073c*/ 	.word	0x0000005b
        /*0740*/ 	.word	0x00000000
        /*0744*/ 	.short	0x0101
        /*0746*/ 	.byte	0xff
	.zero		1


	//   ....[100]....
        /*0748*/ 	.word	0x000077f0
        /*074c*/ 	.word	0x0000005c
        /*0750*/ 	.word	0x00000040
        /*0754*/ 	.short	0x010a
        /*0756*/ 	.byte	0xff
	.zero		1


	//   ....[101]....
        /*0758*/ 	.word	0x000078c0
        /*075c*/ 	.word	0x0000005c
        /*0760*/ 	.word	0x00000040
        /*0764*/ 	.short	0x010a
        /*0766*/ 	.byte	0xff
	.zero		1


	//   ....[102]....
        /*0768*/ 	.word	0x00007c00
        /*076c*/ 	.word	0x000000ff
        /*0770*/ 	.word	0x00000000
        /*0774*/ 	.short	0x0101
        /*0776*/ 	.byte	0x05
	.zero		1


	//   ....[103]....
        /*0778*/ 	.word	0x00008180
        /*077c*/ 	.word	0x00000002
        /*0780*/ 	.word	0x00000000
        /*0784*/ 	.short	0x0101
        /*0786*/ 	.byte	0xff
	.zero		1


	//   ....[104]....
        /*0788*/ 	.word	0x000083f0
        /*078c*/ 	.word	0x000000ff
        /*0790*/ 	.word	0x00000000
        /*0794*/ 	.short	0x0101
        /*0796*/ 	.byte	0x04
	.zero		1


	//   ....[105]....
        /*0798*/ 	.word	0x00008410
        /*079c*/ 	.word	0x00000003
        /*07a0*/ 	.word	0x00000100
        /*07a4*/ 	.short	0x010a
        /*07a6*/ 	.byte	0xff
	.zero		1


	//   ....[106]....
        /*07a8*/ 	.word	0x00008470
        /*07ac*/ 	.word	0x00000002
        /*07b0*/ 	.word	0x00000020
        /*07b4*/ 	.short	0x010a
        /*07b6*/ 	.byte	0xff
	.zero		1


	//   ....[107]....
        /*07b8*/ 	.word	0x000084d0
        /*07bc*/ 	.word	0x00000002
        /*07c0*/ 	.word	0x00000020
        /*07c4*/ 	.short	0x010a
        /*07c6*/ 	.byte	0xff
	.zero		1


	//   ....[108]....
        /*07c8*/ 	.word	0x00008520
        /*07cc*/ 	.word	0x00000002
        /*07d0*/ 	.word	0x00000090
        /*07d4*/ 	.short	0x010a
        /*07d6*/ 	.byte	0xff
	.zero		1


	//   ....[109]....
        /*07d8*/ 	.word	0x00008580
        /*07dc*/ 	.word	0x00000000
        /*07e0*/ 	.word	0x00000000
        /*07e4*/ 	.short	0x010a
        /*07e6*/ 	.byte	0xff
	.zero		1


	//   ....[110]....
        /*07e8*/ 	.word	0x000085e0
        /*07ec*/ 	.word	0x00000000
        /*07f0*/ 	.word	0x00000000
        /*07f4*/ 	.short	0x010a
        /*07f6*/ 	.byte	0xff
	.zero		1


	//   ....[111]....
        /*07f8*/ 	.word	0x00008640
        /*07fc*/ 	.word	0x00000000
        /*0800*/ 	.word	0x00000000
        /*0804*/ 	.short	0x010a
        /*0806*/ 	.byte	0xff
	.zero		1


	//   ....[112]....
        /*0808*/ 	.word	0x00008690
        /*080c*/ 	.word	0x00000000
        /*0810*/ 	.word	0x000000f0
        /*0814*/ 	.short	0x010a
        /*0816*/ 	.byte	0xff
	.zero		1


	//   ....[113]....
        /*0818*/ 	.word	0x000086f0
        /*081c*/ 	.word	0x00000000
        /*0820*/ 	.word	0x000000a0
        /*0824*/ 	.short	0x010a
        /*0826*/ 	.byte	0xff
	.zero		1


	//   ....[114]....
        /*0828*/ 	.word	0x00008740
        /*082c*/ 	.word	0x00000000
        /*0830*/ 	.word	0x00000090
        /*0834*/ 	.short	0x010a
        /*0836*/ 	.byte	0xff
	.zero		1


	//   ....[115]....
        /*0838*/ 	.word	0x000087a0
        /*083c*/ 	.word	0x00000000
        /*0840*/ 	.word	0x000000a0
        /*0844*/ 	.short	0x010a
        /*0846*/ 	.byte	0xff
	.zero		1


	//   ....[116]....
        /*0848*/ 	.word	0x000087f0
        /*084c*/ 	.word	0x00000000
        /*0850*/ 	.word	0x00000090
        /*0854*/ 	.short	0x010a
        /*0856*/ 	.byte	0xff
	.zero		1


	//   ....[117]....
        /*0858*/ 	.word	0x00008850
        /*085c*/ 	.word	0x00000003
        /*0860*/ 	.word	0x000000d0
        /*0864*/ 	.short	0x010a
        /*0866*/ 	.byte	0xff
	.zero		1


	//   ....[118]....
        /*0868*/ 	.word	0x000088b0
        /*086c*/ 	.word	0x00000000
        /*0870*/ 	.word	0x00000000
        /*0874*/ 	.short	0x010a
        /*0876*/ 	.byte	0xff
	.zero		1


	//   ....[119]....
        /*0878*/ 	.word	0x00008910
        /*087c*/ 	.word	0x00000000
        /*0880*/ 	.word	0x00000000
        /*0884*/ 	.short	0x010a
        /*0886*/ 	.byte	0xff
	.zero		1


	//   ....[120]....
        /*0888*/ 	.word	0x00008970
        /*088c*/ 	.word	0x00000000
        /*0890*/ 	.word	0x00000000
        /*0894*/ 	.short	0x010a
        /*0896*/ 	.byte	0xff
	.zero		1


	//   ....[121]....
        /*0898*/ 	.word	0x000089d0
        /*089c*/ 	.word	0x00000000
        /*08a0*/ 	.word	0x00000000
        /*08a4*/ 	.short	0x010a
        /*08a6*/ 	.byte	0xff
	.zero		1


	//   ....[122]....
        /*08a8*/ 	.word	0x00008a30
        /*08ac*/ 	.word	0x00000000
        /*08b0*/ 	.word	0x00000000
        /*08b4*/ 	.short	0x010a
        /*08b6*/ 	.byte	0xff
	.zero		1


	//   ....[123]....
        /*08b8*/ 	.word	0x00008a80
        /*08bc*/ 	.word	0x00000000
        /*08c0*/ 	.word	0x00000090
        /*08c4*/ 	.short	0x010a
        /*08c6*/ 	.byte	0xff
	.zero		1


	//   ....[124]....
        /*08c8*/ 	.word	0x00008ae0
        /*08cc*/ 	.word	0x00000000
        /*08d0*/ 	.word	0x00000088
        /*08d4*/ 	.short	0x010a
        /*08d6*/ 	.byte	0xff
	.zero		1


	//   ....[125]....
        /*08d8*/ 	.word	0x00008b40
        /*08dc*/ 	.word	0x00000003
        /*08e0*/ 	.word	0x00000060
        /*08e4*/ 	.short	0x010a
        /*08e6*/ 	.byte	0xff
	.zero		1


	//   ....[126]....
        /*08e8*/ 	.word	0x00008ba0
        /*08ec*/ 	.word	0x00000003
        /*08f0*/ 	.word	0x00000068
        /*08f4*/ 	.short	0x010a
        /*08f6*/ 	.byte	0xff
	.zero		1


	//   ....[127]....
        /*08f8*/ 	.word	0x00008c00
        /*08fc*/ 	.word	0x00000003
        /*0900*/ 	.word	0x00000070
        /*0904*/ 	.short	0x010a
        /*0906*/ 	.byte	0xff
	.zero		1


	//   ....[128]....
        /*0908*/ 	.word	0x00008c60
        /*090c*/ 	.word	0x00000003
        /*0910*/ 	.word	0x00000078
        /*0914*/ 	.short	0x010a
        /*0916*/ 	.byte	0xff
	.zero		1


	//   ....[129]....
        /*0918*/ 	.word	0x00008cc0
        /*091c*/ 	.word	0x00000000
        /*0920*/ 	.word	0x00000060
        /*0924*/ 	.short	0x010a
        /*0926*/ 	.byte	0xff
	.zero		1


	//   ....[130]....
        /*0928*/ 	.word	0x00008d20
        /*092c*/ 	.word	0x00000000
        /*0930*/ 	.word	0x00000068
        /*0934*/ 	.short	0x010a
        /*0936*/ 	.byte	0xff
	.zero		1


	//   ....[131]....
        /*0938*/ 	.word	0x00008d80
        /*093c*/ 	.word	0x00000000
        /*0940*/ 	.word	0x00000070
        /*0944*/ 	.short	0x010a
        /*0946*/ 	.byte	0xff
	.zero		1


	//   ....[132]....
        /*0948*/ 	.word	0x00008dd0
        /*094c*/ 	.word	0x00000000
        /*0950*/ 	.word	0x00000090
        /*0954*/ 	.short	0x010a
        /*0956*/ 	.byte	0xff
	.zero		1


	//   ....[133]....
        /*0958*/ 	.word	0x00008e30
        /*095c*/ 	.word	0x00000000
        /*0960*/ 	.word	0x00000040
        /*0964*/ 	.short	0x010a
        /*0966*/ 	.byte	0xff
	.zero		1


	//   ....[134]....
        /*0968*/ 	.word	0x00008e80
        /*096c*/ 	.word	0x00000058
        /*0970*/ 	.word	0x000000b0
        /*0974*/ 	.short	0x010a
        /*0976*/ 	.byte	0xff
	.zero		1


	//   ....[135]....
        /*0978*/ 	.word	0x00008ed0
        /*097c*/ 	.word	0x00000003
        /*0980*/ 	.word	0x00000040
        /*0984*/ 	.short	0x010a
        /*0986*/ 	.byte	0xff
	.zero		1


	//   ....[136]....
        /*0988*/ 	.word	0x00008f20
        /*098c*/ 	.word	0x0000005c
        /*0990*/ 	.word	0x00000040
        /*0994*/ 	.short	0x010a
        /*0996*/ 	.byte	0xff
	.zero		1


	//   ....[137]....
        /*0998*/ 	.word	0x00008f70
        /*099c*/ 	.word	0x0000005c
        /*09a0*/ 	.word	0x00000040
        /*09a4*/ 	.short	0x010a
        /*09a6*/ 	.byte	0xff
	.zero		1


	//----- nvinfo : EIATTR_NUM_MBARRIERS
	.align		4
.L_47:
        /*09a8*/ 	.byte	0x03, 0x38
        /*09aa*/ 	.short	0x0022


	//----- nvinfo : EIATTR_EXIT_INSTR_OFFSETS
	.align		4
        /*09ac*/ 	.byte	0x04, 0x1c
        /*09ae*/ 	.short	(.L_49 - .L_48)


	//   ....[0]....
.L_48:
        /*09b0*/ 	.word	0x00002670


	//   ....[1]....
        /*09b4*/ 	.word	0x00002b60


	//   ....[2]....
        /*09b8*/ 	.word	0x00002bc0


	//   ....[3]....
        /*09bc*/ 	.word	0x00003c80


	//   ....[4]....
        /*09c0*/ 	.word	0x00004ce0


	//   ....[5]....
        /*09c4*/ 	.word	0x00004d20


	//   ....[6]....
        /*09c8*/ 	.word	0x000082e0


	//   ....[7]....
        /*09cc*/ 	.word	0x00008360


	//   ....[8]....
        /*09d0*/ 	.word	0x00008390


	//   ....[9]....
        /*09d4*/ 	.word	0x00008400


	//----- nvinfo : EIATTR_MAX_THREADS
	.align		4
.L_49:
        /*09d8*/ 	.byte	0x04, 0x05
        /*09da*/ 	.short	(.L_51 - .L_50)
.L_50:
        /*09dc*/ 	.word	0x00000100
        /*09e0*/ 	.word	0x00000001
        /*09e4*/ 	.word	0x00000001


	//----- nvinfo : EIATTR_CRS_STACK_SIZE
	.align		4
.L_51:
        /*09e8*/ 	.byte	0x04, 0x1e
        /*09ea*/ 	.short	(.L_53 - .L_52)
.L_52:
        /*09ec*/ 	.word	0x00000000


	//----- nvinfo : EIATTR_CBANK_PARAM_SIZE
	.align		4
.L_53:
        /*09f0*/ 	.byte	0x03, 0x19
        /*09f2*/ 	.short	0x0800


	//----- nvinfo : EIATTR_PARAM_CBANK
	.align		4
        /*09f4*/ 	.byte	0x04, 0x0a
        /*09f6*/ 	.short	(.L_55 - .L_54)
	.align		4
.L_54:
        /*09f8*/ 	.word	index@(.nv.constant0._ZN7cutlass13device_kernelINS_4gemm6kernel13GemmUniversalIN4cute5tupleIJiiiiEEENS1_10collective13CollectiveMmaINS1_35MainloopSm100TmaUmmaWarpSpecializedILi4ELi2ELi4ENS5_IJNS4_1CILi1EEESB_SB_EEEEENS5_IJNSA_ILi128EEENSA_ILi64EEESF_EEENS_10tfloat32_tENS5_IJlSB_lEEESH_NS5_IJSB_llEEENS4_8TiledMMAINS4_8MMA_AtomIJNS4_17SM100_MMA_TF32_SSISH_SH_fLi128ELi64ELNS4_4UMMA5MajorE0ELSO_1ELNSN_7ScaleInE0ELSP_0EEEEEENS4_6LayoutISC_NS5_IJNSA_ILi0EEEST_ST_EEEEENS5_IJNS4_10UnderscoreESW_SW_EEEEENS4_13SM90_TMA_LOADENS4_14ComposedLayoutINS4_7SwizzleILi3ELi4ELi3EEENS4_18smem_ptr_flag_bitsILi32EEENSS_INS5_IJNSA_ILi8EEENSA_ILi32EEEEEENS5_IJS16_SB_EEEEEEEvNS4_8identityESZ_NS10_INS11_ILi2ELi5ELi2EEES14_NSS_INS5_IJS16_NSA_ILi4EEEEEENS5_IJSB_S16_EEEEEEEvS1B_EENS_8epilogue10collective18CollectiveEpilogueINS1J_23Sm100TmaWarpSpecializedILi4ELi2ELi16ELb1ELb0EEEJSG_NS5_IJNSS_ISE_SB_EENSS_INSA_ILi16EEESB_EEEEESH_SI_SH_SI_NS1J_6fusion15FusionCallbacksIS1N_NS1S_17LinearCombinationISH_fSH_fLNS_15FloatRoundStyleE2EEESG_S1R_JEEENS4_5SM1004TMEM4LOAD26SM100_TMEM_LOAD_32dp32b16xESZ_NS10_INS11_ILi2ELi4ELi3EEES14_NSS_INS5_IJS15_S1P_EEENS5_IJS1P_SB_EEEEEEENS4_39AutoVectorizingCopyWithAssumedAlignmentILi128EEENS4_14SM90_TMA_STOREES26_S28_S28_EEEvvEEEEvNT_6ParamsE)
        /*09fc*/ 	.short	0x0380
        /*09fe*/ 	.short	0x0800


	//----- nvinfo : EIATTR_SW_WAR
	.align		4
.L_55:
        /*0a00*/ 	.byte	0x04, 0x36
        /*0a02*/ 	.short	(.L_57 - .L_56)
.L_56:
        /*0a04*/ 	.word	0x00000008
.L_57:


//--------------------- .nv.callgraph             --------------------------
	.section	.nv.callgraph,"",@"SHT_CUDA_CALLGRAPH"
	.align	4
	.sectionentsize	8
	.align		4
        /*0000*/ 	.word	0x00000000
	.align		4
        /*0004*/ 	.word	0xffffffff
	.align		4
        /*0008*/ 	.word	index@(_ZN7cutlass13device_kernelINS_4gemm6kernel13GemmUniversalIN4cute5tupleIJiiiiEEENS1_10collective13CollectiveMmaINS1_35MainloopSm100TmaUmmaWarpSpecializedILi4ELi2ELi4ENS5_IJNS4_1CILi1EEESB_SB_EEEEENS5_IJNSA_ILi128EEENSA_ILi64EEESF_EEENS_10tfloat32_tENS5_IJlSB_lEEESH_NS5_IJSB_llEEENS4_8TiledMMAINS4_8MMA_AtomIJNS4_17SM100_MMA_TF32_SSISH_SH_fLi128ELi64ELNS4_4UMMA5MajorE0ELSO_1ELNSN_7ScaleInE0ELSP_0EEEEEENS4_6LayoutISC_NS5_IJNSA_ILi0EEEST_ST_EEEEENS5_IJNS4_10UnderscoreESW_SW_EEEEENS4_13SM90_TMA_LOADENS4_14ComposedLayoutINS4_7SwizzleILi3ELi4ELi3EEENS4_18smem_ptr_flag_bitsILi32EEENSS_INS5_IJNSA_ILi8EEENSA_ILi32EEEEEENS5_IJS16_SB_EEEEEEEvNS4_8identityESZ_NS10_INS11_ILi2ELi5ELi2EEES14_NSS_INS5_IJS16_NSA_ILi4EEEEEENS5_IJSB_S16_EEEEEEEvS1B_EENS_8epilogue10collective18CollectiveEpilogueINS1J_23Sm100TmaWarpSpecializedILi4ELi2ELi16ELb1ELb0EEEJSG_NS5_IJNSS_ISE_SB_EENSS_INSA_ILi16EEESB_EEEEESH_SI_SH_SI_NS1J_6fusion15FusionCallbacksIS1N_NS1S_17LinearCombinationISH_fSH_fLNS_15FloatRoundStyleE2EEESG_S1R_JEEENS4_5SM1004TMEM4LOAD26SM100_TMEM_LOAD_32dp32b16xESZ_NS10_INS11_ILi2ELi4ELi3EEES14_NSS_INS5_IJS15_S1P_EEENS5_IJS1P_SB_EEEEEEENS4_39AutoVectorizingCopyWithAssumedAlignmentILi128EEENS4_14SM90_TMA_STOREES26_S28_S28_EEEvvEEEEvNT_6ParamsE)
	.align		4
        /*000c*/ 	.word	index@(__assertfail)
	.align		4
        /*0010*/ 	.word	0x00000000
	.align		4
        /*0014*/ 	.word	0xfffffffe
	.align		4
        /*0018*/ 	.word	0x00000000
	.align		4
        /*001c*/ 	.word	0xfffffffd
	.align		4
        /*0020*/ 	.word	0x00000000
	.align		4
        /*0024*/ 	.word	0xfffffffc


//--------------------- .nv.constant4             --------------------------
	.section	.nv.constant4,"a",@progbits
	.align	8
	.align		8
.nv.constant4:
        /*0000*/ 	.dword	__assertfail
	.align		8
        /*0008*/ 	.dword	__unnamed_1
	.align		8
        /*0010*/ 	.dword	__unnamed_2
	.align		8
        /*0018*/ 	.dword	_ZN40_INTERNAL_84524722_4_k_cu_3f60e8de_393934cuda3std3__45__cpo5beginE
	.align		8
        /*0020*/ 	.dword	_ZN40_INTERNAL_84524722_4_k_cu_3f60e8de_393934cuda3std3__45__cpo3endE
	.align		8
        /*0028*/ 	.dword	_ZN40_INTERNAL_84524722_4_k_cu_3f60e8de_393934cuda3std3__45__cpo6cbeginE
	.align		8
        /*0030*/ 	.dword	_ZN40_INTERNAL_84524722_4_k_cu_3f60e8de_393934cuda3std3__45__cpo4cendE
	.align		8
        /*0038*/ 	.dword	_ZN40_INTERNAL_84524722_4_k_cu_3f60e8de_393934cuda3std3__442_GLOBAL__N__84524722_4_k_cu_3f60e8de_393936ignoreE
	.align		8
        /*0040*/ 	.dword	_ZN40_INTERNAL_84524722_4_k_cu_3f60e8de_393934cuda3std3__419piecewise_constructE
	.align		8
        /*0048*/ 	.dword	_ZN40_INTERNAL_84524722_4_k_cu_3f60e8de_393934cuda3std3__48in_placeE
	.align		8
        /*0050*/ 	.dword	_ZN40_INTERNAL_84524722_4_k_cu_3f60e8de_393934cuda3std6ranges3__45__cpo4swapE
	.align		8
        /*0058*/ 	.dword	_ZN40_INTERNAL_84524722_4_k_cu_3f60e8de_393934cuda3std6ranges3__45__cpo9iter_moveE
	.align		8
        /*0060*/ 	.dword	_ZN40_INTERNAL_84524722_4_k_cu_3f60e8de_393934cute7productE
	.align		8
        /*0068*/ 	.dword	_ZN40_INTERNAL_84524722_4_k_cu_3f60e8de_393934cute1_E
	.align		8
        /*0070*/ 	.dword	$str$25
	.align		8
        /*0078*/ 	.dword	$str$26
	.align		8
        /*0080*/ 	.dword	$str$27
	.align		8
        /*0088*/ 	.dword	$str$28


//--------------------- .text._ZN7cutlass13device_kernelINS_4gemm6kernel13GemmUniversalIN4cute5tupleIJiiiiEEENS1_10collective13CollectiveMmaINS1_35MainloopSm100TmaUmmaWarpSpecializedILi4ELi2ELi4ENS5_IJNS4_1CILi1EEESB_SB_EEEEENS5_IJNSA_ILi128EEENSA_ILi64EEESF_EEENS_10tfloat32_tENS5_IJlSB_lEEESH_NS5_IJSB_llEEENS4_8TiledMMAINS4_8MMA_AtomIJNS4_17SM100_MMA_TF32_SSISH_SH_fLi128ELi64ELNS4_4UMMA5MajorE0ELSO_1ELNSN_7ScaleInE0ELSP_0EEEEEENS4_6LayoutISC_NS5_IJNSA_ILi0EEEST_ST_EEEEENS5_IJNS4_10UnderscoreESW_SW_EEEEENS4_13SM90_TMA_LOADENS4_14ComposedLayoutINS4_7SwizzleILi3ELi4ELi3EEENS4_18smem_ptr_flag_bitsILi32EEENSS_INS5_IJNSA_ILi8EEENSA_ILi32EEEEEENS5_IJS16_SB_EEEEEEEvNS4_8identityESZ_NS10_INS11_ILi2ELi5ELi2EEES14_NSS_INS5_IJS16_NSA_ILi4EEEEEENS5_IJSB_S16_EEEEEEEvS1B_EENS_8epilogue10collective18CollectiveEpilogueINS1J_23Sm100TmaWarpSpecializedILi4ELi2ELi16ELb1ELb0EEEJSG_NS5_IJNSS_ISE_SB_EENSS_INSA_ILi16EEESB_EEEEESH_SI_SH_SI_NS1J_6fusion15FusionCallbacksIS1N_NS1S_17LinearCombinationISH_fSH_fLNS_15FloatRoundStyleE2EEESG_S1R_JEEENS4_5SM1004TMEM4LOAD26SM100_TMEM_LOAD_32dp32b16xESZ_NS10_INS11_ILi2ELi4ELi3EEES14_NSS_INS5_IJS15_S1P_EEENS5_IJS1P_SB_EEEEEEENS4_39AutoVectorizingCopyWithAssumedAlignmentILi128EEENS4_14SM90_TMA_STOREES26_S28_S28_EEEvvEEEEvNT_6ParamsE --------------------------
	.section	.text._ZN7cutlass13device_kernelINS_4gemm6kernel13GemmUniversalIN4cute5tupleIJiiiiEEENS1_10collective13CollectiveMmaINS1_35MainloopSm100TmaUmmaWarpSpecializedILi4ELi2ELi4ENS5_IJNS4_1CILi1EEESB_SB_EEEEENS5_IJNSA_ILi128EEENSA_ILi64EEESF_EEENS_10tfloat32_tENS5_IJlSB_lEEESH_NS5_IJSB_llEEENS4_8TiledMMAINS4_8MMA_AtomIJNS4_17SM100_MMA_TF32_SSISH_SH_fLi128ELi64ELNS4_4UMMA5MajorE0ELSO_1ELNSN_7ScaleInE0ELSP_0EEEEEENS4_6LayoutISC_NS5_IJNSA_ILi0EEEST_ST_EEEEENS5_IJNS4_10UnderscoreESW_SW_EEEEENS4_13SM90_TMA_LOADENS4_14ComposedLayoutINS4_7SwizzleILi3ELi4ELi3EEENS4_18smem_ptr_flag_bitsILi32EEENSS_INS5_IJNSA_ILi8EEENSA_ILi32EEEEEENS5_IJS16_SB_EEEEEEEvNS4_8identityESZ_NS10_INS11_ILi2ELi5ELi2EEES14_NSS_INS5_IJS16_NSA_ILi4EEEEEENS5_IJSB_S16_EEEEEEEvS1B_EENS_8epilogue10collective18CollectiveEpilogueINS1J_23Sm100TmaWarpSpecializedILi4ELi2ELi16ELb1ELb0EEEJSG_NS5_IJNSS_ISE_SB_EENSS_INSA_ILi16EEESB_EEEEESH_SI_SH_SI_NS1J_6fusion15FusionCallbacksIS1N_NS1S_17LinearCombinationISH_fSH_fLNS_15FloatRoundStyleE2EEESG_S1R_JEEENS4_5SM1004TMEM4LOAD26SM100_TMEM_LOAD_32dp32b16xESZ_NS10_INS11_ILi2ELi4ELi3EEES14_NSS_INS5_IJS15_S1P_EEENS5_IJS1P_SB_EEEEEEENS4_39AutoVectorizingCopyWithAssumedAlignmentILi128EEENS4_14SM90_TMA_STOREES26_S28_S28_EEEvvEEEEvNT_6ParamsE,"ax",@progbits
	.align	128
.text._ZN7cutlass13device_kernelINS_4gemm6kernel13GemmUniversalIN4cute5tupleIJiiiiEEENS1_10collective13CollectiveMmaINS1_35MainloopSm100TmaUmmaWarpSpecializedILi4ELi2ELi4ENS5_IJNS4_1CILi1EEESB_SB_EEEEENS5_IJNSA_ILi128EEENSA_ILi64EEESF_EEENS_10tfloat32_tENS5_IJlSB_lEEESH_NS5_IJSB_llEEENS4_8TiledMMAINS4_8MMA_AtomIJNS4_17SM100_MMA_TF32_SSISH_SH_fLi128ELi64ELNS4_4UMMA5MajorE0ELSO_1ELNSN_7ScaleInE0ELSP_0EEEEEENS4_6LayoutISC_NS5_IJNSA_ILi0EEEST_ST_EEEEENS5_IJNS4_10UnderscoreESW_SW_EEEEENS4_13SM90_TMA_LOADENS4_14ComposedLayoutINS4_7SwizzleILi3ELi4ELi3EEENS4_18smem_ptr_flag_bitsILi32EEENSS_INS5_IJNSA_ILi8EEENSA_ILi32EEEEEENS5_IJS16_SB_EEEEEEEvNS4_8identityESZ_NS10_INS11_ILi2ELi5ELi2EEES14_NSS_INS5_IJS16_NSA_ILi4EEEEEENS5_IJSB_S16_EEEEEEEvS1B_EENS_8epilogue10collective18CollectiveEpilogueINS1J_23Sm100TmaWarpSpecializedILi4ELi2ELi16ELb1ELb0EEEJSG_NS5_IJNSS_ISE_SB_EENSS_INSA_ILi16EEESB_EEEEESH_SI_SH_SI_NS1J_6fusion15FusionCallbacksIS1N_NS1S_17LinearCombinationISH_fSH_fLNS_15FloatRoundStyleE2EEESG_S1R_JEEENS4_5SM1004TMEM4LOAD26SM100_TMEM_LOAD_32dp32b16xESZ_NS10_INS11_ILi2ELi4ELi3EEES14_NSS_INS5_IJS15_S1P_EEENS5_IJS1P_SB_EEEEEEENS4_39AutoVectorizingCopyWithAssumedAlignmentILi128EEENS4_14SM90_TMA_STOREES26_S28_S28_EEEvvEEEEvNT_6ParamsE:
        .type           _ZN7cutlass13device_kernelINS_4gemm6kernel13GemmUniversalIN4cute5tupleIJiiiiEEENS1_10collective13CollectiveMmaINS1_35MainloopSm100TmaUmmaWarpSpecializedILi4ELi2ELi4ENS5_IJNS4_1CILi1EEESB_SB_EEEEENS5_IJNSA_ILi128EEENSA_ILi64EEESF_EEENS_10tfloat32_tENS5_IJlSB_lEEESH_NS5_IJSB_llEEENS4_8TiledMMAINS4_8MMA_AtomIJNS4_17SM100_MMA_TF32_SSISH_SH_fLi128ELi64ELNS4_4UMMA5MajorE0ELSO_1ELNSN_7ScaleInE0ELSP_0EEEEEENS4_6LayoutISC_NS5_IJNSA_ILi0EEEST_ST_EEEEENS5_IJNS4_10UnderscoreESW_SW_EEEEENS4_13SM90_TMA_LOADENS4_14ComposedLayoutINS4_7SwizzleILi3ELi4ELi3EEENS4_18smem_ptr_flag_bitsILi32EEENSS_INS5_IJNSA_ILi8EEENSA_ILi32EEEEEENS5_IJS16_SB_EEEEEEEvNS4_8identityESZ_NS10_INS11_ILi2ELi5ELi2EEES14_NSS_INS5_IJS16_NSA_ILi4EEEEEENS5_IJSB_S16_EEEEEEEvS1B_EENS_8epilogue10collective18CollectiveEpilogueINS1J_23Sm100TmaWarpSpecializedILi4ELi2ELi16ELb1ELb0EEEJSG_NS5_IJNSS_ISE_SB_EENSS_INSA_ILi16EEESB_EEEEESH_SI_SH_SI_NS1J_6fusion15FusionCallbacksIS1N_NS1S_17LinearCombinationISH_fSH_fLNS_15FloatRoundStyleE2EEESG_S1R_JEEENS4_5SM1004TMEM4LOAD26SM100_TMEM_LOAD_32dp32b16xESZ_NS10_INS11_ILi2ELi4ELi3EEES14_NSS_INS5_IJS15_S1P_EEENS5_IJS1P_SB_EEEEEEENS4_39AutoVectorizingCopyWithAssumedAlignmentILi128EEENS4_14SM90_TMA_STOREES26_S28_S28_EEEvvEEEEvNT_6ParamsE,@function
        .size           _ZN7cutlass13device_kernelINS_4gemm6kernel13GemmUniversalIN4cute5tupleIJiiiiEEENS1_10collective13CollectiveMmaINS1_35MainloopSm100TmaUmmaWarpSpecializedILi4ELi2ELi4ENS5_IJNS4_1CILi1EEESB_SB_EEEEENS5_IJNSA_ILi128EEENSA_ILi64EEESF_EEENS_10tfloat32_tENS5_IJlSB_lEEESH_NS5_IJSB_llEEENS4_8TiledMMAINS4_8MMA_AtomIJNS4_17SM100_MMA_TF32_SSISH_SH_fLi128ELi64ELNS4_4UMMA5MajorE0ELSO_1ELNSN_7ScaleInE0ELSP_0EEEEEENS4_6LayoutISC_NS5_IJNSA_ILi0EEEST_ST_EEEEENS5_IJNS4_10UnderscoreESW_SW_EEEEENS4_13SM90_TMA_LOADENS4_14ComposedLayoutINS4_7SwizzleILi3ELi4ELi3EEENS4_18smem_ptr_flag_bitsILi32EEENSS_INS5_IJNSA_ILi8EEENSA_ILi32EEEEEENS5_IJS16_SB_EEEEEEEvNS4_8identityESZ_NS10_INS11_ILi2ELi5ELi2EEES14_NSS_INS5_IJS16_NSA_ILi4EEEEEENS5_IJSB_S16_EEEEEEEvS1B_EENS_8epilogue10collective18CollectiveEpilogueINS1J_23Sm100TmaWarpSpecializedILi4ELi2ELi16ELb1ELb0EEEJSG_NS5_IJNSS_ISE_SB_EENSS_INSA_ILi16EEESB_EEEEESH_SI_SH_SI_NS1J_6fusion15FusionCallbacksIS1N_NS1S_17LinearCombinationISH_fSH_fLNS_15FloatRoundStyleE2EEESG_S1R_JEEENS4_5SM1004TMEM4LOAD26SM100_TMEM_LOAD_32dp32b16xESZ_NS10_INS11_ILi2ELi4ELi3EEES14_NSS_INS5_IJS15_S1P_EEENS5_IJS1P_SB_EEEEEEENS4_39AutoVectorizingCopyWithAssumedAlignmentILi128EEENS4_14SM90_TMA_STOREES26_S28_S28_EEEvvEEEEvNT_6ParamsE,(.L_x_176 - _ZN7cutlass13device_kernelINS_4gemm6kernel13GemmUniversalIN4cute5tupleIJiiiiEEENS1_10collective13CollectiveMmaINS1_35MainloopSm100TmaUmmaWarpSpecializedILi4ELi2ELi4ENS5_IJNS4_1CILi1EEESB_SB_EEEEENS5_IJNSA_ILi128EEENSA_ILi64EEESF_EEENS_10tfloat32_tENS5_IJlSB_lEEESH_NS5_IJSB_llEEENS4_8TiledMMAINS4_8MMA_AtomIJNS4_17SM100_MMA_TF32_SSISH_SH_fLi128ELi64ELNS4_4UMMA5MajorE0ELSO_1ELNSN_7ScaleInE0ELSP_0EEEEEENS4_6LayoutISC_NS5_IJNSA_ILi0EEEST_ST_EEEEENS5_IJNS4_10UnderscoreESW_SW_EEEEENS4_13SM90_TMA_LOADENS4_14ComposedLayoutINS4_7SwizzleILi3ELi4ELi3EEENS4_18smem_ptr_flag_bitsILi32EEENSS_INS5_IJNSA_ILi8EEENSA_ILi32EEEEEENS5_IJS16_SB_EEEEEEEvNS4_8identityESZ_NS10_INS11_ILi2ELi5ELi2EEES14_NSS_INS5_IJS16_NSA_ILi4EEEEEENS5_IJSB_S16_EEEEEEEvS1B_EENS_8epilogue10collective18CollectiveEpilogueINS1J_23Sm100TmaWarpSpecializedILi4ELi2ELi16ELb1ELb0EEEJSG_NS5_IJNSS_ISE_SB_EENSS_INSA_ILi16EEESB_EEEEESH_SI_SH_SI_NS1J_6fusion15FusionCallbacksIS1N_NS1S_17LinearCombinationISH_fSH_fLNS_15FloatRoundStyleE2EEESG_S1R_JEEENS4_5SM1004TMEM4LOAD26SM100_TMEM_LOAD_32dp32b16xESZ_NS10_INS11_ILi2ELi4ELi3EEES14_NSS_INS5_IJS15_S1P_EEENS5_IJS1P_SB_EEEEEEENS4_39AutoVectorizingCopyWithAssumedAlignmentILi128EEENS4_14SM90_TMA_STOREES26_S28_S28_EEEvvEEEEvNT_6ParamsE)
        .other          _ZN7cutlass13device_kernelINS_4gemm6kernel13GemmUniversalIN4cute5tupleIJiiiiEEENS1_10collective13CollectiveMmaINS1_35MainloopSm100TmaUmmaWarpSpecializedILi4ELi2ELi4ENS5_IJNS4_1CILi1EEESB_SB_EEEEENS5_IJNSA_ILi128EEENSA_ILi64EEESF_EEENS_10tfloat32_tENS5_IJlSB_lEEESH_NS5_IJSB_llEEENS4_8TiledMMAINS4_8MMA_AtomIJNS4_17SM100_MMA_TF32_SSISH_SH_fLi128ELi64ELNS4_4UMMA5MajorE0ELSO_1ELNSN_7ScaleInE0ELSP_0EEEEEENS4_6LayoutISC_NS5_IJNSA_ILi0EEEST_ST_EEEEENS5_IJNS4_10UnderscoreESW_SW_EEEEENS4_13SM90_TMA_LOADENS4_14ComposedLayoutINS4_7SwizzleILi3ELi4ELi3EEENS4_18smem_ptr_flag_bitsILi32EEENSS_INS5_IJNSA_ILi8EEENSA_ILi32EEEEEENS5_IJS16_SB_EEEEEEEvNS4_8identityESZ_NS10_INS11_ILi2ELi5ELi2EEES14_NSS_INS5_IJS16_NSA_ILi4EEEEEENS5_IJSB_S16_EEEEEEEvS1B_EENS_8epilogue10collective18CollectiveEpilogueINS1J_23Sm100TmaWarpSpecializedILi4ELi2ELi16ELb1ELb0EEEJSG_NS5_IJNSS_ISE_SB_EENSS_INSA_ILi16EEESB_EEEEESH_SI_SH_SI_NS1J_6fusion15FusionCallbacksIS1N_NS1S_17LinearCombinationISH_fSH_fLNS_15FloatRoundStyleE2EEESG_S1R_JEEENS4_5SM1004TMEM4LOAD26SM100_TMEM_LOAD_32dp32b16xESZ_NS10_INS11_ILi2ELi4ELi3EEES14_NSS_INS5_IJS15_S1P_EEENS5_IJS1P_SB_EEEEEEENS4_39AutoVectorizingCopyWithAssumedAlignmentILi128EEENS4_14SM90_TMA_STOREES26_S28_S28_EEEvvEEEEvNT_6ParamsE,@"STO_CUDA_ENTRY STV_DEFAULT"
_ZN7cutlass13device_kernelINS_4gemm6kernel13GemmUniversalIN4cute5tupleIJiiiiEEENS1_10collective13CollectiveMmaINS1_35MainloopSm100TmaUmmaWarpSpecializedILi4ELi2ELi4ENS5_IJNS4_1CILi1EEESB_SB_EEEEENS5_IJNSA_ILi128EEENSA_ILi64EEESF_EEENS_10tfloat32_tENS5_IJlSB_lEEESH_NS5_IJSB_llEEENS4_8TiledMMAINS4_8MMA_AtomIJNS4_17SM100_MMA_TF32_SSISH_SH_fLi128ELi64ELNS4_4UMMA5MajorE0ELSO_1ELNSN_7ScaleInE0ELSP_0EEEEEENS4_6LayoutISC_NS5_IJNSA_ILi0EEEST_ST_EEEEENS5_IJNS4_10UnderscoreESW_SW_EEEEENS4_13SM90_TMA_LOADENS4_14ComposedLayoutINS4_7SwizzleILi3ELi4ELi3EEENS4_18smem_ptr_flag_bitsILi32EEENSS_INS5_IJNSA_ILi8EEENSA_ILi32EEEEEENS5_IJS16_SB_EEEEEEEvNS4_8identityESZ_NS10_INS11_ILi2ELi5ELi2EEES14_NSS_INS5_IJS16_NSA_ILi4EEEEEENS5_IJSB_S16_EEEEEEEvS1B_EENS_8epilogue10collective18CollectiveEpilogueINS1J_23Sm100TmaWarpSpecializedILi4ELi2ELi16ELb1ELb0EEEJSG_NS5_IJNSS_ISE_SB_EENSS_INSA_ILi16EEESB_EEEEESH_SI_SH_SI_NS1J_6fusion15FusionCallbacksIS1N_NS1S_17LinearCombinationISH_fSH_fLNS_15FloatRoundStyleE2EEESG_S1R_JEEENS4_5SM1004TMEM4LOAD26SM100_TMEM_LOAD_32dp32b16xESZ_NS10_INS11_ILi2ELi4ELi3EEES14_NSS_INS5_IJS15_S1P_EEENS5_IJS1P_SB_EEEEEEENS4_39AutoVectorizingCopyWithAssumedAlignmentILi128EEENS4_14SM90_TMA_STOREES26_S28_S28_EEEvvEEEEvNT_6ParamsE:
[----:B------:R-:W1:Y:S01]  /*0000*/  LDC R1, c[0x0][0x37c] ;  /* 0x0000df00ff017b82 */ /* 0x000e620000000800 */
[----:B------:R-:W2:Y:S01]  /*0010*/  S2R R81, SR_TID.X ;  /* 0x0000000000517919 */ /* 0x000ea20000002100 */
[----:B------:R-:W3:Y:S01]  /*0020*/  LDCU.64 UR4, c[0x0][0x890] ;  /* 0x00011200ff0477ac */ /* 0x000ee20008000a00 */
[----:B------:R-:W-:Y:S02]  /*0030*/  PRMT R67, RZ, 0x7610, R67 ;  /* 0x00007610ff437816 */ /* 0x000fe40000000043 */
[----:B------:R-:W-:Y:S01]  /*0040*/  ELECT P5, URZ, PT ;  /* 0x0000000000ff782f */ /* 0x000fe200038a0000 */
[----:B------:R-:W4:Y:S01]  /*0050*/  LDCU.64 UR46, c[0x0][0x358] ;  /* 0x00006b00ff2e77ac */ /* 0x000f220008000a00 */
[----:B---3--:R-:W-:-:S04]  /*0060*/  UISETP.NE.U32.AND UP0, UPT, UR4, URZ, UPT ;  /* 0x000000ff0400728c */ /* 0x008fc8000bf05070 */
[----:B------:R-:W-:Y:S01]  /*0070*/  UISETP.NE.AND.EX UP0, UPT, UR5, URZ, UPT, UP0 ;  /* 0x000000ff0500728c */ /* 0x000fe2000bf05300 */
[----:B--2---:R-:W-:-:S05]  /*0080*/  SHF.R.U32.HI R72, RZ, 0x5, R81 ;  /* 0x00000005ff487819 */ /* 0x004fca0000011651 */
[----:B------:R-:W2:Y:S02]  /*0090*/  SHFL.IDX PT, R0, R72, RZ, 0x1f ;  /* 0x00001fff48007589 */ /* 0x000ea400000e0000 */
[----:B--2---:R-:W-:Y:S01]  /*00a0*/  R2UR UR8, R0 ;  /* 0x00000000000872ca */ /* 0x004fe200000e0000 */
[----:B-1--4-:R-:W-:-:S14]  /*00b0*/  BRA.U UP0, `(.L_x_0) ;  /* 0x00000001002c7547 */ /* 0x012fdc000b800000 */
[----:B------:R-:W1:Y:S02]  /*00c0*/  LDCU.64 UR6, c[0x0][0x888] ;  /* 0x00011100ff0677ac */ /* 0x000e640008000a00 */
[----:B-1----:R-:W-:-:S04]  /*00d0*/  UISETP.NE.U32.AND UP0, UPT, UR6, URZ, UPT ;  /* 0x000000ff0600728c */ /* 0x002fc8000bf05070 */
[----:B------:R-:W-:-:S09]  /*00e0*/  UISETP.NE.AND.EX UP0, UPT, UR7, URZ, UPT, UP0 ;  /* 0x000000ff0700728c */ /* 0x000fd2000bf05300 */
[----:B------:R-:W-:Y:S05]  /*00f0*/  BRA.U !UP0, `(.L_x_1) ;  /* 0x0000000108107547 */ /* 0x000fea000b800000 */
[----:B------:R-:W1:Y:S02]  /*0100*/  LDC.64 R2, c[0x0][0x888] ;  /* 0x00022200ff027b82 */ /* 0x000e640000000a00 */
[----:B-1----:R1:W5:Y:S01]  /*0110*/  LDG.E R35, desc[UR46][R2.64] ;  /* 0x0000002e02237981 */ /* 0x002362000c1e1900 */
[----:B------:R-:W-:Y:S01]  /*0120*/  HFMA2 R67, -RZ, RZ, 0, 5.9604644775390625e-08 ;  /* 0x00000001ff437431 */ /* 0x000fe200000001ff */
[----:B------:R-:W-:Y:S05]  /*0130*/  BRA `(.L_x_0) ;  /* 0x00000000000c7947 */ /* 0x000fea0003800000 */
.L_x_1:
[----:B------:R-:W1:Y:S01]  /*0140*/  LDCU UR6, c[0x0][0x880] ;  /* 0x00011000ff0677ac */ /* 0x000e620008000800 */
[----:B------:R-:W-:Y:S01]  /*0150*/  HFMA2 R67, -RZ, RZ, 0, 5.9604644775390625e-08 ;  /* 0x00000001ff437431 */ /* 0x000fe200000001ff */
[----:B-1----:R-:W-:-:S07]  /*0160*/  MOV R35, UR6 ;  /* 0x0000000600237c02 */ /* 0x002fce0008000f00 */
.L_x_0:
[----:B------:R-:W2:Y:S02]  /*0170*/  LDCU.64 UR6, c[0x0][0x8b0] ;  /* 0x00011600ff0677ac */ /* 0x000ea40008000a00 */
[----:B--2---:R-:W-:-:S04]  /*0180*/  UISETP.NE.U32.AND UP0, UPT, UR6, URZ, UPT ;  /* 0x000000ff0600728c */ /* 0x004fc8000bf05070 */
[----:B------:R-:W-:-:S09]  /*0190*/  UISETP.NE.AND.EX UP0, UPT, UR7, URZ, UPT, UP0 ;  /* 0x000000ff0700728c */ /* 0x000fd2000bf05300 */
[----:B------:R-:W-:Y:S05]  /*01a0*/  BRA.U UP0, `(.L_x_2) ;  /* 0x0000000100247547 */ /* 0x000fea000b800000 */
[----:B------:R-:W2:Y:S02]  /*01b0*/  LDCU.64 UR6, c[0x0][0x8a8] ;  /* 0x00011500ff0677ac */ /* 0x000ea40008000a00 */
[----:B--2---:R-:W-:-:S04]  /*01c0*/  UISETP.NE.U32.AND UP0, UPT, UR6, URZ, UPT ;  /* 0x000000ff0600728c */ /* 0x004fc8000bf05070 */
[----:B------:R-:W-:-:S09]  /*01d0*/  UISETP.NE.AND.EX UP0, UPT, UR7, URZ, UPT, UP0 ;  /* 0x000000ff0700728c */ /* 0x000fd2000bf05300 */
[----:B------:R-:W-:Y:S05]  /*01e0*/  BRA.U !UP0, `(.L_x_3) ;  /* 0x00000001080c7547 */ /* 0x000fea000b800000 */
[----:B------:R-:W2:Y:S02]  /*01f0*/  LDC.64 R32, c[0x0][0x8a8] ;  /* 0x00022a00ff207b82 */ /* 0x000ea40000000a00 */
[----:B--2---:R2:W5:Y:S01]  /*0200*/  LDG.E R32, desc[UR46][R32.64] ;  /* 0x0000002e20207981 */ /* 0x004562000c1e1900 */
[----:B------:R-:W-:Y:S05]  /*0210*/  BRA `(.L_x_2) ;  /* 0x0000000000087947 */ /* 0x000fea0003800000 */
.L_x_3:
[----:B------:R-:W2:Y:S02]  /*0220*/  LDCU UR6, c[0x0][0x8a0] ;  /* 0x00011400ff0677ac */ /* 0x000ea40008000800 */
[----:B--2---:R-:W-:Y:S02]  /*0230*/  MOV R32, UR6 ;  /* 0x0000000600207c02 */ /* 0x004fe40008000f00 */
.L_x_2:
[----:B------:R-:W-:Y:S01]  /*0240*/  IMAD.U32 R0, RZ, RZ, UR8 ;  /* 0x00000008ff007e24 */ /* 0x000fe2000f8e00ff */
[----:B------:R-:W-:Y:S04]  /*0250*/  BSSY.RECONVERGENT B0, `(.L_x_4) ;  /* 0x000000c000007945 */ /* 0x000fe80003800200 */
[C---:B------:R-:W-:Y:S02]  /*0260*/  ISETP.NE.OR P1, PT, R0.reuse, 0x1, !P5 ;  /* 0x000000010000780c */ /* 0x040fe40006f25670 */
[----:B------:R-:W-:-:S11]  /*0270*/  ISETP.NE.OR P0, PT, R0, 0x3, !P5 ;  /* 0x000000030000780c */ /* 0x000fd60006f05670 */
[----:B------:R-:W-:Y:S05]  /*0280*/  @P1 BRA `(.L_x_5) ;  /* 0x0000000000201947 */ /* 0x000fea0003800000 */
[----:B------:R-:W3:Y:S02]  /*0290*/  LDCU.64 UR6, c[0x0][0x348] ;  /* 0x00006900ff0677ac */ /* 0x000ee40008000a00 */
[----:B---3--:R-:W-:Y:S02]  /*02a0*/  UIADD3 UR10, UP1, UPT, UR6, 0x80, URZ ;  /* 0x00000080060a7890 */ /* 0x008fe4000ff3e0ff */
[----:B------:R-:W-:Y:S02]  /*02b0*/  UIADD3 UR6, UP0, UPT, UR6, 0x180, URZ ;  /* 0x0000018006067890 */ /* 0x000fe4000ff1e0ff */
[----:B------:R-:W-:Y:S02]  /*02c0*/  UIADD3.X UR11, UPT, UPT, URZ, UR7, URZ, UP1, !UPT ;  /* 0x00000007ff0b7290 */ /* 0x000fe40008ffe4ff */
[----:B------:R-:W-:-:S07]  /*02d0*/  UIADD3.X UR7, UPT, UPT, URZ, UR7, URZ, UP0, !UPT ;  /* 0x00000007ff077290 */ /* 0x000fce00087fe4ff */
[----:B------:R3:W-:Y:S02]  /*02e0*/  UTMACCTL.PF [UR10] ;  /* 0x000000000a0079b9 */ /* 0x0007e40008040000 */
[----:B------:R3:W-:Y:S02]  /*02f0*/  UTMACCTL.PF [UR6] ;  /* 0x00000000060079b9 */ /* 0x0007e40008040000 */
[----:B---3--:R-:W-:Y:S01]  /*0300*/  NOP ;  /* 0x0000000000007918 */ /* 0x008fe20000000000 */
.L_x_5:
[----:B------:R-:W-:Y:S05]  /*0310*/  BSYNC.RECONVERGENT B0 ;  /* 0x0000000000007941 */ /* 0x000fea0003800200 */
.L_x_4:
[----:B------:R-:W-:Y:S04]  /*0320*/  BSSY.RECONVERGENT B0, `(.L_x_6) ;  /* 0x000000a000007945 */ /* 0x000fe80003800200 */
        /* <DEDUP_REMOVED lines=9> */
.L_x_7:
[----:B------:R-:W-:Y:S05]  /*03c0*/  BSYNC.RECONVERGENT B0 ;  /* 0x0000000000007941 */ /* 0x000fea0003800200 */
.L_x_6:
[----:B------:R-:W3:Y:S01]  /*03d0*/  LDCU.64 UR6, c[0x0][0x888] ;  /* 0x00011100ff0677ac */ /* 0x000ee20008000a00 */
[----:B------:R-:W-:Y:S02]  /*03e0*/  UISETP.EQ.U32.AND UP1, UPT, UR4, URZ, UPT ;  /* 0x000000ff0400728c */ /* 0x000fe4000bf22070 */
[----:B------:R-:W-:Y:S02]  /*03f0*/  UPLOP3.LUT UP2, UPT, UPT, UPT, UPT, 0x80, 0x8 ;  /* 0x000000000008789c */ /* 0x000fe40003f4f070 */
[----:B---3--:R-:W-:-:S04]  /*0400*/  UISETP.NE.U32.AND UP0, UPT, UR6, URZ, UPT ;  /* 0x000000ff0600728c */ /* 0x008fc8000bf05070 */
[----:B------:R-:W-:-:S04]  /*0410*/  UISETP.NE.AND.EX UP0, UPT, UR7, URZ, UPT, UP0 ;  /* 0x000000ff0700728c */ /* 0x000fc8000bf05300 */
[----:B------:R-:W-:-:S04]  /*0420*/  UISETP.EQ.OR.EX UP3, UPT, UR5, URZ, !UP0, UP1 ;  /* 0x000000ff0500728c */ /* 0x000fc8000c762710 */
[----:B------:R-:W-:-:S05]  /*0430*/  UP2UR UR50, UPR, URZ, 0x8 ;  /* 0x00000008ff327883 */ /* 0x000fca0008000000 */
[----:B------:R-:W-:Y:S07]  /*0440*/  BRA.U !UP3, `(.L_x_8) ;  /* 0x000000010b207547 */ /* 0x000fee000b800000 */
[----:B------:R-:W-:Y:S01]  /*0450*/  UISETP.NE.U32.AND UP2, UPT, UR4, URZ, UPT ;  /* 0x000000ff0400728c */ /* 0x000fe2000bf45070 */
[----:B-----5:R-:W-:Y:S01]  /*0460*/  FSETP.NEU.AND P0, PT, R35, RZ, PT ;  /* 0x000000ff2300720b */ /* 0x020fe20003f0d000 */
[----:B------:R-:W-:Y:S02]  /*0470*/  USEL UR4, URZ, 0xffffffff, UP0 ;  /* 0xffffffffff047887 */ /* 0x000fe40008000000 */
[----:B------:R-:W-:-:S10]  /*0480*/  UISETP.NE.AND.EX UP2, UPT, UR5, URZ, UPT, UP2 ;  /* 0x000000ff0500728c */ /* 0x000fd4000bf45320 */
[----:B------:R-:W-:Y:S01]  /*0490*/  VOTEU.ANY UP1, P0 ;  /* 0x0000000000ff7886 */ /* 0x000fe20000020100 */
[----:B------:R-:W-:-:S04]  /*04a0*/  @!UP2 USEL UR4, URZ, 0xffffffff, UP1 ;  /* 0xffffffffff04a887 */ /* 0x000fc80008800000 */
[----:B------:R-:W-:-:S04]  /*04b0*/  ULOP3.LUT UR4, UR4, 0x1, URZ, 0xc0, !UPT ;  /* 0x0000000104047892 */ /* 0x000fc8000f8ec0ff */
[----:B------:R-:W-:-:S11]  /*04c0*/  UISETP.NE.U32.AND UP2, UPT, UR4, 0x1, UPT ;  /* 0x000000010400788c */ /* 0x000fd6000bf45070 */
.L_x_8:
[----:B-1----:R-:W1:Y:S01]  /*04d0*/  SHFL.IDX PT, R2, R72, RZ, 0x1f ;  /* 0x00001fff48027589 */ /* 0x002e6200000e0000 */
[----:B------:R-:W-:-:S04]  /*04e0*/  UISETP.NE.AND UP1, UPT, UR8, 0x2, UPT ;  /* 0x000000020800788c */ /* 0x000fc8000bf25270 */
[----:B------:R-:W-:Y:S01]  /*04f0*/  USEL UR6, URZ, 0x1, UP1 ;  /* 0x00000001ff067887 */ /* 0x000fe20008800000 */
[----:B-1----:R-:W-:-:S13]  /*0500*/  ISETP.NE.AND P0, PT, R2, RZ, PT ;  /* 0x000000ff0200720c */ /* 0x002fda0003f05270 */
[----:B------:R-:W-:Y:S05]  /*0510*/  @P0 BRA `(.L_x_9) ;  /* 0x0000000000480947 */ /* 0x000fea0003800000 */
[----:B------:R-:W1:Y:S01]  /*0520*/  S2UR UR5, SR_CgaCtaId ;  /* 0x00000000000579c3 */ /* 0x000e620000008800 */
[----:B------:R-:W-:Y:S01]  /*0530*/  UMOV UR7, 0x400 ;  /* 0x0000040000077882 */ /* 0x000fe20000000000 */
[----:B------:R-:W-:Y:S01]  /*0540*/  UMOV UR4, 0x1 ;  /* 0x0000000100047882 */ /* 0x000fe20000000000 */
[----:B------:R-:W-:Y:S01]  /*0550*/  ELECT P0, URZ, PT ;  /* 0x0000000000ff782f */ /* 0x000fe20003800000 */
[----:B------:R-:W-:-:S04]  /*0560*/  UIADD3 UR10, UPT, UPT, -UR4, 0x100000, URZ ;  /* 0x00100000040a7890 */ /* 0x000fc8000fffe1ff */
[----:B------:R-:W-:Y:S02]  /*0570*/  USHF.L.U32 UR11, UR10, 0xb, URZ ;  /* 0x0000000b0a0b7899 */ /* 0x000fe400080006ff */
[----:B------:R-:W-:Y:S02]  /*0580*/  USHF.L.U32 UR10, UR10, 0x1, URZ ;  /* 0x000000010a0a7899 */ /* 0x000fe400080006ff */
[----:B-1----:R-:W-:Y:S01]  /*0590*/  ULEA UR5, UR5, UR7, 0x18 ;  /* 0x0000000705057291 */ /* 0x002fe2000f8ec0ff */
[----:B------:R-:W1:Y:S11]  /*05a0*/  FENCE.VIEW.ASYNC.S ;  /* 0x00000000000073c6 */ /* 0x000e760000000000 */
[----:B-1----:R1:W3:Y:S01]  /*05b0*/  SYNCS.EXCH.64 URZ, [UR5], UR10 ;  /* 0x0000000a05ff75b2 */ /* 0x0022e20008000100 */
[----:B------:R1:W4:Y:S01]  /*05c0*/  SYNCS.EXCH.64 URZ, [UR5+0x20], UR10 ;  /* 0x0000200a05ff75b2 */ /* 0x0003220008000100 */
[----:B------:R1:W1:Y:S01]  /*05d0*/  SYNCS.EXCH.64 URZ, [UR5+0x8], UR10 ;  /* 0x0000080a05ff75b2 */ /* 0x0002620008000100 */
[----:B------:R1:W1:Y:S01]  /*05e0*/  SYNCS.EXCH.64 URZ, [UR5+0x28], UR10 ;  /* 0x0000280a05ff75b2 */ /* 0x0002620008000100 */
[----:B------:R1:W1:Y:S01]  /*05f0*/  SYNCS.EXCH.64 URZ, [UR5+0x10], UR10 ;  /* 0x0000100a05ff75b2 */ /* 0x0002620008000100 */
[----:B------:R1:W1:Y:S01]  /*0600*/  SYNCS.EXCH.64 URZ, [UR5+0x30], UR10 ;  /* 0x0000300a05ff75b2 */ /* 0x0002620008000100 */
[----:B------:R1:W1:Y:S01]  /*0610*/  SYNCS.EXCH.64 URZ, [UR5+0x18], UR10 ;  /* 0x0000180a05ff75b2 */ /* 0x0002620008000100 */
[----:B------:R1:W1:Y:S01]  /*0620*/  SYNCS.EXCH.64 URZ, [UR5+0x38], UR10 ;  /* 0x0000380a05ff75b2 */ /* 0x0002620008000100 */
[----:B------:R-:W-:Y:S01]  /*0630*/  NOP ;  /* 0x0000000000007918 */ /* 0x000fe20000000000 */
.L_x_9:
[----:B------:R-:W2:Y:S01]  /*0640*/  SHFL.IDX PT, R2, R72, RZ, 0x1f ;  /* 0x00001fff48027589 */ /* 0x000ea200000e0000 */
[----:B------:R-:W-:Y:S01]  /*0650*/  NOP ;  /* 0x0000000000007918 */ /* 0x000fe20000000000 */
[----:B--2---:R-:W-:-:S13]  /*0660*/  ISETP.NE.AND P0, PT, R2, 0x1, PT ;  /* 0x000000010200780c */ /* 0x004fda0003f05270 */
[----:B------:R-:W-:Y:S05]  /*0670*/  @P0 BRA `(.L_x_10) ;  /* 0x0000000000580947 */ /* 0x000fea0003800000 */
[----:B------:R-:W2:Y:S01]  /*0680*/  S2UR UR7, SR_CgaCtaId ;  /* 0x00000000000779c3 */ /* 0x000ea20000008800 */
[----:B------:R-:W-:Y:S01]  /*0690*/  UMOV UR9, 0x400 ;  /* 0x0000040000097882 */ /* 0x000fe20000000000 */
[----:B-1----:R-:W-:Y:S01]  /*06a0*/  UMOV UR5, 0x20 ;  /* 0x0000002000057882 */ /* 0x002fe20000000000 */
[----:B------:R-:W-:Y:S01]  /*06b0*/  UMOV UR4, 0x80 ;  /* 0x0000008000047882 */ /* 0x000fe20000000000 */
[----:B------:R-:W-:-:S04]  /*06c0*/  UIADD3 UR10, UPT, UPT, -UR5, 0x100000, URZ ;  /* 0x00100000050a7890 */ /* 0x000fc8000fffe1ff */
[----:B------:R-:W-:Y:S02]  /*06d0*/  USHF.L.U32 UR11, UR10, 0xb, URZ ;  /* 0x0000000b0a0b7899 */ /* 0x000fe400080006ff */
[----:B------:R-:W-:Y:S02]  /*06e0*/  USHF.L.U32 UR10, UR10, 0x1, URZ ;  /* 0x000000010a0a7899 */ /* 0x000fe400080006ff */
[----:B------:R-:W-:-:S04]  /*06f0*/  UIADD3 UR4, UPT, UPT, -UR4, 0x100000, URZ ;  /* 0x0010000004047890 */ /* 0x000fc8000fffe1ff */
[----:B------:R-:W-:Y:S02]  /*0700*/  USHF.L.U32 UR5, UR4, 0xb, URZ ;  /* 0x0000000b04057899 */ /* 0x000fe400080006ff */
[----:B------:R-:W-:Y:S01]  /*0710*/  USHF.L.U32 UR4, UR4, 0x1, URZ ;  /* 0x0000000104047899 */ /* 0x000fe200080006ff */
[----:B------:R-:W-:Y:S01]  /*0720*/  ELECT P0, URZ, PT ;  /* 0x0000000000ff782f */ /* 0x000fe20003800000 */
[----:B--2---:R-:W-:Y:S01]  /*0730*/  ULEA UR7, UR7, UR9, 0x18 ;  /* 0x0000000907077291 */ /* 0x004fe2000f8ec0ff */
[----:B------:R-:W1:Y:S11]  /*0740*/  FENCE.VIEW.ASYNC.S ;  /* 0x00000000000073c6 */ /* 0x000e760000000000 */
[----:B-1----:R2:W1:Y:S01]  /*0750*/  SYNCS.EXCH.64 URZ, [UR7+0x40], UR10 ;  /* 0x0000400a07ff75b2 */ /* 0x0024620008000100 */
[----:B------:R2:W1:Y:S01]  /*0760*/  SYNCS.EXCH.64 URZ, [UR7+0x60], UR4 ;  /* 0x0000600407ff75b2 */ /* 0x0004620008000100 */
[----:B------:R2:W1:Y:S01]  /*0770*/  SYNCS.EXCH.64 URZ, [UR7+0x48], UR10 ;  /* 0x0000480a07ff75b2 */ /* 0x0004620008000100 */
[----:B------:R2:W1:Y:S01]  /*0780*/  SYNCS.EXCH.64 URZ, [UR7+0x68], UR4 ;  /* 0x0000680407ff75b2 */ /* 0x0004620008000100 */
[----:B------:R2:W1:Y:S01]  /*0790*/  SYNCS.EXCH.64 URZ, [UR7+0x50], UR10 ;  /* 0x0000500a07ff75b2 */ /* 0x0004620008000100 */
[----:B------:R2:W1:Y:S01]  /*07a0*/  SYNCS.EXCH.64 URZ, [UR7+0x70], UR4 ;  /* 0x0000700407ff75b2 */ /* 0x0004620008000100 */
[----:B------:R2:W1:Y:S01]  /*07b0*/  SYNCS.EXCH.64 URZ, [UR7+0x58], UR10 ;  /* 0x0000580a07ff75b2 */ /* 0x0004620008000100 */
[----:B------:R2:W1:Y:S02]  /*07c0*/  SYNCS.EXCH.64 URZ, [UR7+0x78], UR4 ;  /* 0x0000780407ff75b2 */ /* 0x0004640008000100 */
[----:B--2---:R-:W-:Y:S01]  /*07d0*/  NOP ;  /* 0x0000000000007918 */ /* 0x004fe20000000000 */
.L_x_10:
[----:B------:R-:W2:Y:S01]  /*07e0*/  SHFL.IDX PT, R2, R72, RZ, 0x1f ;  /* 0x00001fff48027589 */ /* 0x000ea200000e0000 */
[----:B------:R-:W-:Y:S01]  /*07f0*/  NOP ;  /* 0x0000000000007918 */ /* 0x000fe20000000000 */
[----:B--2---:R-:W-:-:S13]  /*0800*/  ISETP.NE.AND P0, PT, R2, 0x3, PT ;  /* 0x000000030200780c */ /* 0x004fda0003f05270 */
[----:B------:R-:W-:Y:S05]  /*0810*/  @P0 BRA `(.L_x_11) ;  /* 0x0000000000300947 */ /* 0x000fea0003800000 */
[----:B-1----:R-:W1:Y:S01]  /*0820*/  S2UR UR5, SR_CgaCtaId ;  /* 0x00000000000579c3 */ /* 0x002e620000008800 */
        /* <DEDUP_REMOVED lines=8> */
[----:B-1----:R2:W1:Y:S01]  /*08b0*/  SYNCS.EXCH.64 URZ, [UR5+0x80], UR10 ;  /* 0x0000800a05ff75b2 */ /* 0x0024620008000100 */
[----:B------:R2:W1:Y:S02]  /*08c0*/  SYNCS.EXCH.64 URZ, [UR5+0x88], UR10 ;  /* 0x0000880a05ff75b2 */ /* 0x0004640008000100 */
[----:B--2---:R-:W-:Y:S01]  /*08d0*/  NOP ;  /* 0x0000000000007918 */ /* 0x004fe20000000000 */
.L_x_11:
[----:B------:R-:W2:Y:S01]  /*08e0*/  SHFL.IDX PT, R2, R72, RZ, 0x1f ;  /* 0x00001fff48027589 */ /* 0x000ea200000e0000 */
[----:B------:R-:W-:Y:S01]  /*08f0*/  NOP ;  /* 0x0000000000007918 */ /* 0x000fe20000000000 */
[----:B--2---:R-:W-:-:S13]  /*0900*/  ISETP.NE.AND P0, PT, R2, 0x4, PT ;  /* 0x000000040200780c */ /* 0x004fda0003f05270 */
[----:B------:R-:W-:Y:S05]  /*0910*/  @P0 BRA `(.L_x_12) ;  /* 0x00000000004c0947 */ /* 0x000fea0003800000 */
[----:B-1----:R-:W1:Y:S01]  /*0920*/  S2UR UR5, SR_CgaCtaId ;  /* 0x00000000000579c3 */ /* 0x002e620000008800 */
[----:B------:R-:W-:Y:S01]  /*0930*/  UMOV UR9, 0x100 ;  /* 0x0000010000097882 */ /* 0x000fe20000000000 */
[----:B------:R-:W-:Y:S01]  /*0940*/  UMOV UR7, 0x400 ;  /* 0x0000040000077882 */ /* 0x000fe20000000000 */
[----:B------:R-:W-:Y:S01]  /*0950*/  USEL UR9, UR9, 0xe0, UP2 ;  /* 0x000000e009097887 */ /* 0x000fe20009000000 */
[----:B------:R-:W-:Y:S01]  /*0960*/  UMOV UR4, 0x1 ;  /* 0x0000000100047882 */ /* 0x000fe20000000000 */
[----:B------:R-:W-:Y:S01]  /*0970*/  ELECT P0, URZ, PT ;  /* 0x0000000000ff782f */ /* 0x000fe20003800000 */
[----:B------:R-:W-:-:S04]  /*0980*/  UIADD3 UR10, UPT, UPT, -UR4, 0x100000, URZ ;  /* 0x00100000040a7890 */ /* 0x000fc8000fffe1ff */
[----:B------:R-:W-:Y:S02]  /*0990*/  USHF.L.U32 UR11, UR10, 0xb, URZ ;  /* 0x0000000b0a0b7899 */ /* 0x000fe400080006ff */
[----:B------:R-:W-:Y:S02]  /*09a0*/  USHF.L.U32 UR10, UR10, 0x1, URZ ;  /* 0x000000010a0a7899 */ /* 0x000fe400080006ff */
[----:B------:R-:W-:-:S04]  /*09b0*/  UIADD3 UR12, UPT, UPT, -UR9, 0x100000, URZ ;  /* 0x00100000090c7890 */ /* 0x000fc8000fffe1ff */
[----:B------:R-:W-:Y:S02]  /*09c0*/  USHF.L.U32 UR13, UR12, 0xb, URZ ;  /* 0x0000000b0c0d7899 */ /* 0x000fe400080006ff */
[----:B------:R-:W-:Y:S02]  /*09d0*/  USHF.L.U32 UR12, UR12, 0x1, URZ ;  /* 0x000000010c0c7899 */ /* 0x000fe400080006ff */
[----:B-1----:R-:W-:Y:S01]  /*09e0*/  ULEA UR5, UR5, UR7, 0x18 ;  /* 0x0000000705057291 */ /* 0x002fe2000f8ec0ff */
[----:B------:R-:W1:Y:S11]  /*09f0*/  FENCE.VIEW.ASYNC.S ;  /* 0x00000000000073c6 */ /* 0x000e760000000000 */
[----:B-1----:R2:W1:Y:S01]  /*0a00*/  SYNCS.EXCH.64 URZ, [UR5+0x90], UR10 ;  /* 0x0000900a05ff75b2 */ /* 0x0024620008000100 */
[----:B------:R2:W1:Y:S01]  /*0a10*/  SYNCS.EXCH.64 URZ, [UR5+0xa0], UR12 ;  /* 0x0000a00c05ff75b2 */ /* 0x0004620008000100 */
[----:B------:R2:W1:Y:S01]  /*0a20*/  SYNCS.EXCH.64 URZ, [UR5+0x98], UR10 ;  /* 0x0000980a05ff75b2 */ /* 0x0004620008000100 */
[----:B------:R2:W1:Y:S02]  /*0a30*/  SYNCS.EXCH.64 URZ, [UR5+0xa8], UR12 ;  /* 0x0000a80c05ff75b2 */ /* 0x0004640008000100 */
[----:B--2---:R-:W-:Y:S01]  /*0a40*/  NOP ;  /* 0x0000000000007918 */ /* 0x004fe20000000000 */
.L_x_12:
        /* <DEDUP_REMOVED lines=26> */
.L_x_13:
        /* <DEDUP_REMOVED lines=18> */
.L_x_14:
[----:B-1----:R-:W1:Y:S01]  /*0d10*/  S2UR UR5, SR_CTAID.X ;  /* 0x00000000000579c3 */ /* 0x002e620000002500 */
[----:B------:R-:W-:-:S05]  /*0d20*/  CS2R.32 R68, SR_CgaSize ;  /* 0x0000000000447805 */ /* 0x000fca0000008a00 */
[----:B------:R-:W-:-:S05]  /*0d30*/  IMAD R68, R68, -0xa0, RZ ;  /* 0xffffff6044447824 */ /* 0x000fca00078e02ff */
[----:B------:R-:W-:-:S14]  /*0d40*/  R2UR UR9, R68 ;  /* 0x00000000440972ca */ /* 0x000fdc00000e0000 */
[----:B------:R-:W2:Y:S01]  /*0d50*/  LDCU UR9, c[0x0][UR9+0x2b0] ;  /* 0x00005600090977ac */ /* 0x000ea20008000800 */
[----:B------:R-:W-:Y:S01]  /*0d60*/  NOP ;  /* 0x0000000000007918 */ /* 0x000fe20000000000 */
[----:B------:R-:W-:-:S05]  /*0d70*/  CS2R.32 R68, SR_CgaSize ;  /* 0x0000000000447805 */ /* 0x000fca0000008a00 */
[----:B------:R-:W-:-:S05]  /*0d80*/  IMAD R68, R68, -0xa0, RZ ;  /* 0xffffff6044447824 */ /* 0x000fca00078e02ff */
[----:B------:R-:W-:-:S14]  /*0d90*/  R2UR UR7, R68 ;  /* 0x00000000440772ca */ /* 0x000fdc00000e0000 */
[----:B------:R-:W3:Y:S01]  /*0da0*/  LDCU UR7, c[0x0][UR7+0x2b4] ;  /* 0x00005680070777ac */ /* 0x000ee20008000800 */
[----:B------:R-:W4:Y:S08]  /*0db0*/  S2UR UR4, SR_CTAID.Y ;  /* 0x00000000000479c3 */ /* 0x000f300000002600 */
[----:B------:R-:W3:Y:S01]  /*0dc0*/  LDC R9, c[0x0][0xb24] ;  /* 0x0002c900ff097b82 */ /* 0x000ee20000000800 */
[----:B-1----:R-:W-:-:S02]  /*0dd0*/  I2FP.F32.U32 R4, UR5 ;  /* 0x0000000500047c45 */ /* 0x002fc40008201000 */
[----:B------:R-:W-:-:S05]  /*0de0*/  CS2R.32 R5, SR_CgaSize ;  /* 0x0000000000057805 */ /* 0x000fca0000008a00 */
[----:B------:R-:W-:-:S06]  /*0df0*/  IMAD R5, R5, -0xa0, RZ ;  /* 0xffffff6005057824 */ /* 0x000fcc00078e02ff */
[----:B------:R-:W1:Y:S01]  /*0e00*/  LDC R5, c[0x0][R5+0x2a0] ;  /* 0x0000a80005057b82 */ /* 0x000e620000000800 */
[----:B------:R-:W-:Y:S01]  /*0e10*/  MOV R21, UR5 ;  /* 0x0000000500157c02 */ /* 0x000fe20008000f00 */
[----:B--2---:R-:W-:Y:S01]  /*0e20*/  FMUL R4, R4, UR9 ;  /* 0x0000000904047c20 */ /* 0x004fe20008400000 */
[----:B----4-:R-:W-:Y:S02]  /*0e30*/  I2FP.F32.U32 R2, UR4 ;  /* 0x0000000400027c45 */ /* 0x010fe40008201000 */
[----:B------:R-:W-:-:S05]  /*0e40*/  CS2R.32 R3, SR_CgaSize ;  /* 0x0000000000037805 */ /* 0x000fca0000008a00 */
[----:B------:R-:W-:-:S06]  /*0e50*/  IMAD R3, R3, -0xa0, RZ ;  /* 0xffffff6003037824 */ /* 0x000fcc00078e02ff */
[----:B------:R-:W2:Y:S01]  /*0e60*/  LDC R3, c[0x0][R3+0x2a4] ;  /* 0x0000a90003037b82 */ /* 0x000ea20000000800 */
[----:B------:R-:W4:Y:S01]  /*0e70*/  F2I.U32.TRUNC.NTZ R68, R4 ;  /* 0x0000000400447305 */ /* 0x000f22000020f000 */
[----:B------:R-:W-:Y:S01]  /*0e80*/  MOV R20, UR4 ;  /* 0x0000000400147c02 */ /* 0x000fe20008000f00 */
[----:B---3--:R-:W-:-:S05]  /*0e90*/  FMUL R2, R2, UR7 ;  /* 0x0000000702027c20 */ /* 0x008fca0008400000 */
[----:B------:R-:W-:Y:S01]  /*0ea0*/  BAR.SYNC.DEFER_BLOCKING 0x0 ;  /* 0x0000000000007b1d */ /* 0x000fe20000010000 */
[----:B------:R-:W-:-:S05]  /*0eb0*/  ISETP.GE.AND P0, PT, R9, 0x1, PT ;  /* 0x000000010900780c */ /* 0x000fca0003f06270 */
[----:B------:R-:W3:Y:S02]  /*0ec0*/  F2I.U32.TRUNC.NTZ R66, R2 ;  /* 0x0000000200427305 */ /* 0x000ee4000020f000 */
[----:B------:R-:W2:Y:S01]  /*0ed0*/  S2UR UR36, SR_CTAID.Z ;  /* 0x00000000002479c3 */ /* 0x000ea20000002700 */
[----:B----4-:R-:W-:-:S05]  /*0ee0*/  IADD3 R68, PT, PT, -R68, RZ, RZ ;  /* 0x000000ff44447210 */ /* 0x010fca0007ffe1ff */
[----:B-1----:R-:W-:Y:S01]  /*0ef0*/  IMAD R68, R5, R68, UR5 ;  /* 0x0000000505447e24 */ /* 0x002fe2000f8e0244 */
[----:B---3--:R-:W-:-:S05]  /*0f00*/  IADD3 R66, PT, PT, -R66, RZ, RZ ;  /* 0x000000ff42427210 */ /* 0x008fca0007ffe1ff */
[----:B--2---:R-:W-:Y:S01]  /*0f10*/  IMAD R66, R3, R66, UR4 ;  /* 0x0000000403427e24 */ /* 0x004fe2000f8e0242 */
[----:B------:R-:W-:Y:S06]  /*0f20*/  @!P0 BRA `(.L_x_15) ;  /* 0x0000000000b88947 */ /* 0x000fec0003800000 */
[----:B------:R-:W1:Y:S01]  /*0f30*/  LDC.64 R4, c[0x0][0xb18] ;  /* 0x0002c600ff047b82 */ /* 0x000e620000000a00 */
[----:B------:R-:W-:-:S07]  /*0f40*/  ISETP.NE.AND P0, PT, R9, 0x1, PT ;  /* 0x000000010900780c */ /* 0x000fce0003f05270 */
[----:B------:R-:W2:Y:S08]  /*0f50*/  LDC R10, c[0x0][0xb0c] ;  /* 0x0002c300ff0a7b82 */ /* 0x000eb00000000800 */
[----:B------:R-:W3:Y:S08]  /*0f60*/  LDC R11, c[0x0][0x370] ;  /* 0x0000dc00ff0b7b82 */ /* 0x000ef00000000800 */
[----:B------:R-:W4:Y:S01]  /*0f70*/  LDC R12, c[0x0][0x374] ;  /* 0x0000dd00ff0c7b82 */ /* 0x000f220000000800 */
[----:B-1----:R-:W-:-:S07]  /*0f80*/  ISETP.NE.AND P1, PT, R4, 0x1, PT ;  /* 0x000000010400780c */ /* 0x002fce0003f25270 */
[----:B------:R-:W3:Y:S01]  /*0f90*/  LDC.64 R6, c[0x0][0xb10] ;  /* 0x0002c400ff067b82 */ /* 0x000ee20000000a00 */
[----:B--2---:R-:W-:-:S07]  /*0fa0*/  ISETP.NE.AND P2, PT, R10, 0x1, PT ;  /* 0x000000010a00780c */ /* 0x004fce0003f45270 */
[----:B------:R-:W1:Y:S08]  /*0fb0*/  LDC R8, c[0x0][0xb20] ;  /* 0x0002c800ff087b82 */ /* 0x000e700000000800 */
[----:B------:R-:W2:Y:S01]  /*0fc0*/  LDC.64 R2, c[0x0][0xb28] ;  /* 0x0002ca00ff027b82 */ /* 0x000ea20000000a00 */
[----:B----4-:R-:W-:-:S04]  /*0fd0*/  IMAD.HI.U32 R13, R12, R5, RZ ;  /* 0x000000050c0d7227 */ /* 0x010fc800078e00ff */
[----:B------:R-:W-:-:S04]  /*0fe0*/  IMAD.HI.U32 R5, R20, R5, RZ ;  /* 0x0000000514057227 */ /* 0x000fc800078e00ff */
[----:B---3--:R-:W-:-:S04]  /*0ff0*/  IMAD.HI.U32 R14, R11, R6, RZ ;  /* 0x000000060b0e7227 */ /* 0x008fc800078e00ff */
[C---:B------:R-:W-:Y:S01]  /*1000*/  IMAD.HI.U32 R16, R21.reuse, R6, RZ ;  /* 0x0000000615107227 */ /* 0x040fe200078e00ff */
[-C--:B------:R-:W-:Y:S02]  /*1010*/  @P2 SHF.R.U32.HI R11, RZ, R7.reuse, R14 ;  /* 0x00000007ff0b2219 */ /* 0x080fe4000001160e */
[-C--:B-1----:R-:W-:Y:S02]  /*1020*/  @P1 SHF.R.U32.HI R12, RZ, R8.reuse, R13 ;  /* 0x00000008ff0c1219 */ /* 0x082fe4000001160d */
[----:B------:R-:W-:Y:S02]  /*1030*/  SHF.R.U32.HI R5, RZ, R8, R5 ;  /* 0x00000008ff057219 */ /* 0x000fe40000011605 */
[----:B------:R-:W-:Y:S02]  /*1040*/  SHF.R.U32.HI R16, RZ, R7, R16 ;  /* 0x00000007ff107219 */ /* 0x000fe40000011610 */
[----:B------:R-:W-:Y:S01]  /*1050*/  SEL R5, R20, R5, !P1 ;  /* 0x0000000514057207 */ /* 0x000fe20004800000 */
[----:B--2---:R-:W-:Y:S01]  /*1060*/  IMAD.HI.U32 R14, R12, R2, RZ ;  /* 0x000000020c0e7227 */ /* 0x004fe200078e00ff */
[----:B------:R-:W-:-:S02]  /*1070*/  SEL R7, R21, R16, !P2 ;  /* 0x0000001015077207 */ /* 0x000fc40005000000 */
[----:B------:R-:W-:Y:S01]  /*1080*/  IADD3 R13, PT, PT, -R5, RZ, RZ ;  /* 0x000000ff050d7210 */ /* 0x000fe20007ffe1ff */
[----:B------:R-:W-:Y:S01]  /*1090*/  IMAD.HI.U32 R6, R11, R2, RZ ;  /* 0x000000020b067227 */ /* 0x000fe200078e00ff */
[----:B------:R-:W-:-:S03]  /*10a0*/  @P0 SHF.R.U32.HI R12, RZ, R3, R14 ;  /* 0x00000003ff0c0219 */ /* 0x000fc6000001160e */
[----:B------:R-:W-:Y:S01]  /*10b0*/  IMAD R13, R4, R13, R20 ;  /* 0x0000000d040d7224 */ /* 0x000fe200078e0214 */
[----:B------:R-:W-:Y:S01]  /*10c0*/  @P0 SHF.R.U32.HI R11, RZ, R3, R6 ;  /* 0x00000003ff0b0219 */ /* 0x000fe20000011606 */
[----:B------:R-:W-:-:S04]  /*10d0*/  IMAD R12, R12, R9, RZ ;  /* 0x000000090c0c7224 */ /* 0x000fc800078e02ff */
[----:B------:R-:W-:Y:S01]  /*10e0*/  IMAD R6, R11, R9, RZ ;  /* 0x000000090b067224 */ /* 0x000fe200078e02ff */
[----:B------:R-:W-:-:S04]  /*10f0*/  ISETP.GE.AND P1, PT, R5, R12, PT ;  /* 0x0000000c0500720c */ /* 0x000fc80003f26270 */
[----:B------:R-:W-:Y:S01]  /*1100*/  ISETP.GE.OR P1, PT, R7, R6, P1 ;  /* 0x000000060700720c */ /* 0x000fe20000f26670 */
[----:B------:R-:W-:-:S05]  /*1110*/  IMAD.HI.U32 R6, R5, R2, RZ ;  /* 0x0000000205067227 */ /* 0x000fca00078e00ff */
[----:B------:R-:W-:-:S04]  /*1120*/  SHF.R.U32.HI R6, RZ, R3, R6 ;  /* 0x00000003ff067219 */ /* 0x000fc80000011606 */
[----:B------:R-:W-:-:S03]  /*1130*/  SEL R6, R5, R6, !P0 ;  /* 0x0000000605067207 */ /* 0x000fc60004000000 */
[----:B------:R-:W-:Y:S01]  /*1140*/  @!P1 IMAD.HI.U32 R8, R7, R2, RZ ;  /* 0x0000000207089227 */ /* 0x000fe200078e00ff */
[----:B------:R-:W-:-:S04]  /*1150*/  IADD3 R2, PT, PT, -R6, RZ, RZ ;  /* 0x000000ff06027210 */ /* 0x000fc80007ffe1ff */
[----:B------:R-:W-:Y:S01]  /*1160*/  @!P1 SHF.R.U32.HI R8, RZ, R3, R8 ;  /* 0x00000003ff089219 */ /* 0x000fe20000011608 */
[----:B------:R-:W-:-:S03]  /*1170*/  IMAD R2, R9, R2, R5 ;  /* 0x0000000209027224 */ /* 0x000fc600078e0205 */
[----:B------:R-:W-:-:S05]  /*1180*/  @!P1 SEL R3, R7, R8, !P0 ;  /* 0x0000000807039207 */ /* 0x000fca0004000000 */
[--C-:B------:R-:W-:Y:S02]  /*1190*/  @!P1 IMAD.IADD R6, R6, 0x1, -R3.reuse ;  /* 0x0000000106069824 */ /* 0x100fe400078e0a03 */
[----:B------:R-:W-:Y:S01]  /*11a0*/  @!P1 IMAD R3, R2, R11, R3 ;  /* 0x0000000b02039224 */ /* 0x000fe200078e0203 */
[----:B------:R-:W-:Y:S01]  /*11b0*/  IADD3 R2, PT, PT, -R7, RZ, RZ ;  /* 0x000000ff07027210 */ /* 0x000fe20007ffe1ff */
[----:B------:R-:W-:Y:S02]  /*11c0*/  @!P1 IMAD R5, R6, R9, R7 ;  /* 0x0000000906059224 */ /* 0x000fe400078e0207 */
[----:B------:R-:W-:Y:S02]  /*11d0*/  @!P1 IMAD.MOV.U32 R7, RZ, RZ, R3 ;  /* 0x000000ffff079224 */ /* 0x000fe400078e0003 */
[----:B------:R-:W-:Y:S02]  /*11e0*/  IMAD R2, R10, R2, R21 ;  /* 0x000000020a027224 */ /* 0x000fe400078e0215 */
[----:B------:R-:W-:-:S02]  /*11f0*/  IMAD R20, R5, R4, R13 ;  /* 0x0000000405147224 */ /* 0x000fc400078e020d */
[----:B------:R-:W-:Y:S02]  /*1200*/  IMAD R21, R7, R10, R2 ;  /* 0x0000000a07157224 */ /* 0x000fe400078e0202 */
.L_x_15:
[----:B------:R-:W1:Y:S01]  /*1210*/  LDCU UR4, c[0x0][0xb30] ;  /* 0x00016600ff0477ac */ /* 0x000e620008000800 */
[----:B------:R-:W2:Y:S08]  /*1220*/  S2UR UR37, SR_CgaCtaId ;  /* 0x00000000002579c3 */ /* 0x000eb00000008800 */
[----:B------:R-:W3:Y:S01]  /*1230*/  LDC R26, c[0x0][0xb24] ;  /* 0x0002c900ff1a7b82 */ /* 0x000ee20000000800 */
[----:B-1----:R-:W-:-:S09]  /*1240*/  UISETP.NE.AND UP1, UPT, UR4, 0x1, UPT ;  /* 0x000000010400788c */ /* 0x002fd2000bf25270 */
[----:B--2---:R-:W-:Y:S05]  /*1250*/  BRA.U UP1, `(.L_x_16) ;  /* 0x0000000101407547 */ /* 0x004fea000b800000 */
[----:B------:R-:W1:Y:S08]  /*1260*/  LDC.64 R4, c[0x0][0xb10] ;  /* 0x0002c400ff047b82 */ /* 0x000e700000000a00 */
[----:B------:R-:W2:Y:S08]  /*1270*/  LDC.64 R2, c[0x0][0xb18] ;  /* 0x0002c600ff027b82 */ /* 0x000eb00000000a00 */
[----:B------:R-:W4:Y:S08]  /*1280*/  LDC R6, c[0x0][0xb20] ;  /* 0x0002c800ff067b82 */ /* 0x000f300000000800 */
[----:B------:R-:W3:Y:S01]  /*1290*/  LDC R8, c[0x0][0xb0c] ;  /* 0x0002c300ff087b82 */ /* 0x000ee20000000800 */
[----:B-1----:R-:W-:-:S05]  /*12a0*/  IMAD.HI.U32 R4, R21, R4, RZ ;  /* 0x0000000415047227 */ /* 0x002fca00078e00ff */
[----:B------:R-:W-:Y:S01]  /*12b0*/  SHF.R.U32.HI R4, RZ, R5, R4 ;  /* 0x00000005ff047219 */ /* 0x000fe20000011604 */
[----:B--2---:R-:W-:Y:S01]  /*12c0*/  IMAD.HI.U32 R3, R20, R3, RZ ;  /* 0x0000000314037227 */ /* 0x004fe200078e00ff */
[----:B------:R-:W-:-:S04]  /*12d0*/  ISETP.NE.AND P0, PT, R2, 0x1, PT ;  /* 0x000000010200780c */ /* 0x000fc80003f05270 */
[----:B----4-:R-:W-:-:S04]  /*12e0*/  SHF.R.U32.HI R3, RZ, R6, R3 ;  /* 0x00000006ff037219 */ /* 0x010fc80000011603 */
[----:B------:R-:W-:Y:S02]  /*12f0*/  SEL R3, R20, R3, !P0 ;  /* 0x0000000314037207 */ /* 0x000fe40004000000 */
[----:B---3--:R-:W-:-:S04]  /*1300*/  ISETP.NE.AND P1, PT, R8, 0x1, PT ;  /* 0x000000010800780c */ /* 0x008fc80003f25270 */
[----:B------:R-:W-:-:S05]  /*1310*/  SEL R4, R21, R4, !P1 ;  /* 0x0000000415047207 */ /* 0x000fca0004800000 */
[----:B------:R-:W-:Y:S02]  /*1320*/  IMAD.IADD R5, R3, 0x1, -R4 ;  /* 0x0000000103057824 */ /* 0x000fe400078e0a04 */
[----:B------:R-:W-:Y:S02]  /*1330*/  IMAD.IADD R3, R4, 0x1, -R3 ;  /* 0x0000000104037824 */ /* 0x000fe400078e0a03 */
[----:B------:R-:W-:Y:S02]  /*1340*/  IMAD R21, R5, R8, R21 ;  /* 0x0000000805157224 */ /* 0x000fe400078e0215 */
[----:B------:R-:W-:-:S07]  /*1350*/  IMAD R20, R3, R2, R20 ;  /* 0x0000000203147224 */ /* 0x000fce00078e0214 */
.L_x_16:
[----:B------:R-:W-:Y:S01]  /*1360*/  BAR.SYNC.DEFER_BLOCKING 0x0 ;  /* 0x0000000000007b1d */ /* 0x000fe20000010000 */
[----:B------:R-:W-:Y:S01]  /*1370*/  UISETP.NE.AND UP1, UPT, UR8, 0x2, UPT ;  /* 0x000000020800788c */ /* 0x000fe2000bf25270 */
[----:B------:R-:W-:Y:S02]  /*1380*/  ISETP.NE.OR P5, PT, R0, 0x2, !P5 ;  /* 0x000000020000780c */ /* 0x000fe40006fa5670 */
[----:B------:R-:W-:-:S06]  /*1390*/  LOP3.LUT R2, R81, 0x1f, RZ, 0xc0, !PT ;  /* 0x0000001f51027812 */ /* 0x000fcc00078ec0ff */
[----:B------:R-:W-:Y:S05]  /*13a0*/  BRA.U UP1, `(.L_x_17) ;  /* 0x0000001101b87547 */ /* 0x000fea000b800000 */
[----:B------:R-:W1:Y:S01]  /*13b0*/  LDCU UR13, c[0x0][0x38c] ;  /* 0x00007180ff0d77ac */ /* 0x000e620008000800 */
[----:B------:R-:W2:Y:S01]  /*13c0*/  LDC R9, c[0x0][0x370] ;  /* 0x0000dc00ff097b82 */ /* 0x000ea20000000800 */
[----:B------:R-:W-:Y:S01]  /*13d0*/  PLOP3.LUT P1, PT, PT, PT, UP2, 0x80, 0x8 ;  /* 0x000000000008781c */ /* 0x000fe20003f2f028 */
[----:B------:R-:W-:Y:S01]  /*13e0*/  HFMA2 R12, -RZ, RZ, 0, 0 ;  /* 0x00000000ff0c7431 */ /* 0x000fe200000001ff */
[----:B------:R-:W-:Y:S01]  /*13f0*/  ISETP.EQ.OR P4, PT, R2, RZ, P5 ;  /* 0x000000ff0200720c */ /* 0x000fe20002f82670 */
[----:B------:R-:W-:Y:S01]  /*1400*/  IMAD.MOV.U32 R15, RZ, RZ, 0x1 ;  /* 0x00000001ff0f7424 */ /* 0x000fe200078e00ff */
[----:B------:R-:W-:Y:S01]  /*1410*/  PLOP3.LUT P1, PT, P1, PT, PT, 0x8, 0x80 ;  /* 0x000000000080781c */ /* 0x000fe20000f2e170 */
[----:B------:R-:W-:Y:S01]  /*1420*/  IMAD.MOV.U32 R14, RZ, RZ, RZ ;  /* 0x000000ffff0e7224 */ /* 0x000fe200078e00ff */
[----:B------:R-:W-:Y:S01]  /*1430*/  MOV R8, 0x1 ;  /* 0x0000000100087802 */ /* 0x000fe20000000f00 */
[----:B------:R-:W4:Y:S01]  /*1440*/  LDC R0, c[0x0][0x374] ;  /* 0x0000dd00ff007b82 */ /* 0x000f220000000800 */
[----:B------:R-:W-:Y:S01]  /*1450*/  IMAD.MOV.U32 R10, RZ, RZ, RZ ;  /* 0x000000ffff0a7224 */ /* 0x000fe200078e00ff */
[----:B------:R-:W2:Y:S01]  /*1460*/  LDCU.64 UR22, c[0x0][0x348] ;  /* 0x00006900ff1677ac */ /* 0x000ea20008000a00 */
[----:B------:R-:W-:Y:S01]  /*1470*/  UMOV UR6, URZ ;  /* 0x000000ff00067c82 */ /* 0x000fe20008000000 */
[----:B-1----:R-:W-:-:S04]  /*1480*/  UIADD3 UR5, UPT, UPT, UR13, 0x3f, URZ ;  /* 0x0000003f0d057890 */ /* 0x002fc8000fffe0ff */
[----:B------:R-:W-:-:S04]  /*1490*/  USHF.R.S32.HI UR4, URZ, 0x1f, UR5 ;  /* 0x0000001fff047899 */ /* 0x000fc80008011405 */
[----:B------:R-:W-:-:S04]  /*14a0*/  ULEA.HI UR4, UR4, UR5, URZ, 0x6 ;  /* 0x0000000504047291 */ /* 0x000fc8000f8f30ff */
[----:B------:R-:W-:Y:S02]  /*14b0*/  USHF.R.S32.HI UR15, URZ, 0x6, UR4 ;  /* 0x00000006ff0f7899 */ /* 0x000fe40008011404 */
[----:B------:R-:W-:Y:S02]  /*14c0*/  UIADD3 UR4, UPT, UPT, UR13, -0x1, URZ ;  /* 0xffffffff0d047890 */ /* 0x000fe4000fffe0ff */
[----:B------:R-:W-:Y:S02]  /*14d0*/  UISETP.LT.U32.AND UP0, UPT, UR15, 0x4, UPT ;  /* 0x000000040f00788c */ /* 0x000fe4000bf01070 */
[----:B------:R-:W-:Y:S02]  /*14e0*/  UISETP.GE.U32.AND UP1, UPT, UR4, -0x7f, UPT ;  /* 0xffffff810400788c */ /* 0x000fe4000bf26070 */
[----:B------:R-:W-:Y:S02]  /*14f0*/  USEL UR14, UR15, 0x4, UP0 ;  /* 0x000000040f0e7887 */ /* 0x000fe40008000000 */
[----:B------:R-:W-:-:S02]  /*1500*/  UIADD3 UR13, UPT, UPT, UR13, 0x7e, URZ ;  /* 0x0000007e0d0d7890 */ /* 0x000fc4000fffe0ff */
[----:B------:R-:W-:Y:S02]  /*1510*/  UIADD3 UR5, UPT, UPT, UR14, -0x1, URZ ;  /* 0xffffffff0e057890 */ /* 0x000fe4000fffe0ff */
[----:B------:R-:W-:-:S03]  /*1520*/  UIADD3 UR7, UPT, UPT, UR15, -UR14, URZ ;  /* 0x8000000e0f077290 */ /* 0x000fc6000fffe0ff */
[----:B------:R-:W-:-:S04]  /*1530*/  @UP1 UIADD3 UR5, UPT, UPT, UR14, URZ, URZ ;  /* 0x000000ff0e051290 */ /* 0x000fc8000fffe0ff */
[----:B--2---:R-:W-:-:S12]  /*1540*/  UIADD3 UR5, UPT, UPT, UR5, 0x1, URZ ;  /* 0x0000000105057890 */ /* 0x004fd8000fffe0ff */
.L_x_35:
[----:B------:R-:W-:Y:S01]  /*1550*/  UISETP.NE.AND UP0, UPT, UR37, URZ, UPT ;  /* 0x000000ff2500728c */ /* 0x000fe2000bf05270 */
[----:B------:R-:W1:Y:S08]  /*1560*/  S2UR UR37, SR_CgaCtaId ;  /* 0x00000000002579c3 */ /* 0x000e700000008800 */
[----:B------:R-:W-:Y:S05]  /*1570*/  BRA.U UP0, `(.L_x_18) ;  /* 0x0000000100347547 */ /* 0x000fea000b800000 */
[----:B------:R-:W2:Y:S01]  /*1580*/  S2R R2, SR_CgaCtaId ;  /* 0x0000000000027919 */ /* 0x000ea20000008800 */
[----:B------:R-:W-:-:S04]  /*1590*/  MOV R3, 0x400 ;  /* 0x0000040000037802 */ /* 0x000fc80000000f00 */
[----:B--2---:R-:W-:Y:S02]  /*15a0*/  LEA R3, R2, R3, 0x18 ;  /* 0x0000000302037211 */ /* 0x004fe400078ec0ff */
[----:B------:R-:W-:-:S03]  /*15b0*/  SHF.L.U32 R2, R8, 0x1f, RZ ;  /* 0x0000001f08027819 */ /* 0x000fc600000006ff */
[----:B------:R-:W-:-:S04]  /*15c0*/  IMAD R3, R10, 0x8, R3 ;  /* 0x000000080a037824 */ /* 0x000fc800078e0203 */
[----:B------:R-:W2:Y:S02]  /*15d0*/  SYNCS.PHASECHK.TRANS64.TRYWAIT P0, [R3+URZ+0x100], R2 ;  /* 0x00010002030075a7 */ /* 0x000ea400080011ff */
[----:B--2---:R-:W-:Y:S05]  /*15e0*/  @!P0 BRA `(.L_x_19) ;  /* 0x0000006c00888947 */ /* 0x004fea0003800000 */
.L_x_131:
[----:B------:R-:W-:Y:S01]  /*15f0*/  VIADD R10, R10, 0x1 ;  /* 0x000000010a0a7836 */ /* 0x000fe20000000000 */
[----:B------:R2:W-:Y:S04]  /*1600*/  SYNCS.ARRIVE.TRANS64.A1T0 RZ, [R3+URZ+0xf0], RZ ;  /* 0x0000f0ff03ff79a7 */ /* 0x0005e800081000ff */
[----:B------:R-:W-:-:S04]  /*1610*/  ISETP.NE.AND P0, PT, R10, 0x2, PT ;  /* 0x000000020a00780c */ /* 0x000fc80003f05270 */
[----:B------:R-:W-:Y:S02]  /*1620*/  SEL R10, R10, RZ, P0 ;  /* 0x000000ff0a0a7207 */ /* 0x000fe40000000000 */
[----:B--2---:R-:W-:-:S04]  /*1630*/  SEL R3, RZ, 0x1, P0 ;  /* 0x00000001ff037807 */ /* 0x004fc80000000000 */
[----:B------:R-:W-:-:S07]  /*1640*/  LOP3.LUT R8, R8, R3, RZ, 0x3c, !PT ;  /* 0x0000000308087212 */ /* 0x000fce00078e3cff */
.L_x_18:
[----:B------:R-:W-:Y:S01]  /*1650*/  UMOV UR4, 0x400 ;  /* 0x0000040000047882 */ /* 0x000fe20000000000 */
[----:B------:R-:W-:Y:S01]  /*1660*/  SHF.L.U32 R2, R15, 0x1f, RZ ;  /* 0x0000001f0f027819 */ /* 0x000fe200000006ff */
[----:B-1----:R-:W-:Y:S01]  /*1670*/  ULEA UR4, UR37, UR4, 0x18 ;  /* 0x0000000425047291 */ /* 0x002fe2000f8ec0ff */
[----:B------:R-:W-:Y:S01]  /*1680*/  R2UR UR35, R21 ;  /* 0x00000000152372ca */ /* 0x000fe200000e0000 */
[----:B------:R-:W-:Y:S01]  /*1690*/  UISETP.GE.U32.AND UP0, UPT, UR13, 0x7f, UPT ;  /* 0x0000007f0d00788c */ /* 0x000fe2000bf06070 */
[----:B------:R-:W-:Y:S01]  /*16a0*/  R2UR UR18, R20 ;  /* 0x00000000141272ca */ /* 0x000fe200000e0000 */
[----:B------:R-:W-:Y:S01]  /*16b0*/  ULEA UR8, UR6, UR4, 0x3 ;  /* 0x0000000406087291 */ /* 0x000fe2000f8e18ff */
[----:B------:R-:W-:-:S08]  /*16c0*/  UMOV UR21, URZ ;  /* 0x000000ff00157c82 */ /* 0x000fd00008000000 */
[----:B------:R1:W2:Y:S01]  /*16d0*/  SYNCS.PHASECHK.TRANS64.TRYWAIT P0, [UR8+0x20], R2 ;  /* 0x00002002ff0075a7 */ /* 0x0002a20008001108 */
[----:B------:R-:W-:Y:S02]  /*16e0*/  USHF.L.U32 UR35, UR35, 0x7, URZ ;  /* 0x0000000723237899 */ /* 0x000fe400080006ff */
[----:B------:R-:W-:Y:S01]  /*16f0*/  USHF.L.U32 UR18, UR18, 0x6, URZ ;  /* 0x0000000612127899 */ /* 0x000fe200080006ff */
[----:B------:R-:W-:Y:S11]  /*1700*/  BRA.U !UP0, `(.L_x_20) ;  /* 0x0000000108d87547 */ /* 0x000ff6000b800000 */
[----:B------:R-:W-:Y:S01]  /*1710*/  UIADD3 UR10, UPT, UPT, UR18, 0x20, URZ ;  /* 0x00000020120a7890 */ /* 0x000fe2000fffe0ff */
[----:B------:R-:W-:Y:S01]  /*1720*/  UMOV UR29, URZ ;  /* 0x000000ff001d7c82 */ /* 0x000fe20008000000 */
[----:B------:R-:W-:-:S10]  /*1730*/  UMOV UR25, UR6 ;  /* 0x0000000600197c82 */ /* 0x000fd40008000000 */
.L_x_25:
[----:B------:R-:W-:Y:S01]  /*1740*/  ULEA UR33, UR25, UR4, 0x3 ;  /* 0x0000000419217291 */ /* 0x000fe2000f8e18ff */
[----:B--2---:R-:W-:Y:S01]  /*1750*/  @!P5 MOV R3, 0xc000 ;  /* 0x0000c0000003d802 */ /* 0x004fe20000000f00 */
[----:B-12---:R-:W-:Y:S10]  /*1760*/  @P0 BRA `(.L_x_21) ;  /* 0x00000000000c0947 */ /* 0x006ff40003800000 */
[----:B------:R-:W-:-:S04]  /*1770*/  SHF.L.U32 R5, R15, 0x1f, RZ ;  /* 0x0000001f0f057819 */ /* 0x000fc800000006ff */
[----:B------:R-:W2:Y:S02]  /*1780*/  SYNCS.PHASECHK.TRANS64.TRYWAIT P0, [UR33+0x20], R5 ;  /* 0x00002005ff0075a7 */ /* 0x000ea40008001121 */
[----:B--2---:R-:W-:Y:S05]  /*1790*/  @!P0 BRA `(.L_x_22) ;  /* 0x0000006c00308947 */ /* 0x004fea0003800000 */
.L_x_21:
[----:B------:R2:W-:Y:S01]  /*17a0*/  @!P5 SYNCS.ARRIVE.TRANS64 RZ, [UR33], R3 ;  /* 0x00000003ffffd9a7 */ /* 0x0005e20008000021 */
[----:B------:R-:W-:Y:S04]  /*17b0*/  BSSY.RECONVERGENT B0, `(.L_x_23) ;  /* 0x0000003000007945 */ /* 0x000fe80003800200 */
[----:B------:R-:W-:Y:S05]  /*17c0*/  @P4 BRA `(.L_x_24) ;  /* 0x0000000000044947 */ /* 0x000fea0003800000 */
[----:B------:R-:W-:Y:S05]  /*17d0*/  BPT.TRAP 0x1 ;  /* 0x000000040000795c */ /* 0x000fea0000300000 */
.L_x_24:
[----:B------:R-:W-:Y:S05]  /*17e0*/  BSYNC.RECONVERGENT B0 ;  /* 0x0000000000007941 */ /* 0x000fea0003800200 */
.L_x_23:
[----:B------:R-:W-:Y:S02]  /*17f0*/  UIADD3 UR6, UPT, UPT, UR25, 0x1, URZ ;  /* 0x0000000119067890 */ /* 0x000fe4000fffe0ff */
[----:B------:R-:W-:Y:S02]  /*1800*/  ULEA UR24, UR25, UR4, 0xf ;  /* 0x0000000419187291 */ /* 0x000fe4000f8e78ff */
[----:B------:R-:W-:Y:S02]  /*1810*/  UISETP.NE.AND UP0, UPT, UR6, 0x4, UPT ;  /* 0x000000040600788c */ /* 0x000fe4000bf05270 */
[----:B------:R-:W-:Y:S02]  /*1820*/  UIADD3 UR40, UP1, UPT, UR22, 0x80, URZ ;  /* 0x0000008016287890 */ /* 0x000fe4000ff3e0ff */
[----:B------:R-:W-:Y:S02]  /*1830*/  USEL UR9, URZ, 0x1, UP0 ;  /* 0x00000001ff097887 */ /* 0x000fe40008000000 */
[----:B------:R-:W-:-:S02]  /*1840*/  USEL UR6, UR6, URZ, UP0 ;  /* 0x000000ff06067287 */ /* 0x000fc40008000000 */
[----:B------:R-:W-:Y:S02]  /*1850*/  USHF.L.U32 UR34, UR29, 0x6, URZ ;  /* 0x000000061d227899 */ /* 0x000fe400080006ff */
[----:B------:R-:W-:Y:S01]  /*1860*/  ULEA UR8, UR6, UR4, 0x3 ;  /* 0x0000000406087291 */ /* 0x000fe2000f8e18ff */
[----:B------:R-:W-:Y:S01]  /*1870*/  LOP3.LUT R15, R15, UR9, RZ, 0x3c, !PT ;  /* 0x000000090f0f7c12 */ /* 0x000fe2000f8e3cff */
[----:B------:R-:W-:Y:S02]  /*1880*/  UIADD3 UR38, UP0, UPT, UR22, 0x180, URZ ;  /* 0x0000018016267890 */ /* 0x000fe4000ff1e0ff */
[----:B------:R-:W-:Y:S01]  /*1890*/  UIADD3 UR32, UPT, UPT, UR24, 0x8400, URZ ;  /* 0x0000840018207890 */ /* 0x000fe2000fffe0ff */
[----:B-1----:R-:W-:Y:S01]  /*18a0*/  SHF.L.U32 R2, R15, 0x1f, RZ ;  /* 0x0000001f0f027819 */ /* 0x002fe200000006ff */
[----:B------:R-:W-:Y:S02]  /*18b0*/  UIADD3.X UR41, UPT, UPT, URZ, UR23, URZ, UP1, !UPT ;  /* 0x00000017ff297290 */ /* 0x000fe40008ffe4ff */
[----:B------:R-:W-:Y:S01]  /*18c0*/  UIADD3 UR26, UPT, UPT, UR34, 0x20, URZ ;  /* 0x00000020221a7890 */ /* 0x000fe2000fffe0ff */
[----:B------:R1:W1:Y:S01]  /*18d0*/  SYNCS.PHASECHK.TRANS64.TRYWAIT P0, [UR8+0x20], R2 ;  /* 0x00002002ff0075a7 */ /* 0x0002620008001108 */
[----:B------:R-:W-:-:S02]  /*18e0*/  ULEA UR8, UR25, UR4, 0xe ;  /* 0x0000000419087291 */ /* 0x000fc4000f8e70ff */
[----:B------:R-:W-:Y:S02]  /*18f0*/  UIADD3 UR24, UPT, UPT, UR24, 0xc400, URZ ;  /* 0x0000c40018187890 */ /* 0x000fe4000fffe0ff */
[----:B------:R-:W-:Y:S02]  /*1900*/  UIADD3 UR16, UPT, UPT, UR8, 0x28400, URZ ;  /* 0x0002840008107890 */ /* 0x000fe4000fffe0ff */
[----:B------:R-:W-:Y:S02]  /*1910*/  UIADD3.X UR39, UPT, UPT, URZ, UR23, URZ, UP0, !UPT ;  /* 0x00000017ff277290 */ /* 0x000fe400087fe4ff */
[----:B------:R-:W-:Y:S01]  /*1920*/  UIADD3 UR8, UPT, UPT, UR8, 0x2a400, URZ ;  /* 0x0002a40008087890 */ /* 0x000fe2000fffe0ff */
[----:B------:R-:W-:Y:S01]  /*1930*/  UMOV UR30, 0x0 ;  /* 0x00000000001e7882 */ /* 0x000fe20000000000 */
[----:B------:R-:W-:Y:S01]  /*1940*/  UMOV UR31, 0x10000000 ;  /* 0x10000000001f7882 */ /* 0x000fe20000000000 */
[----:B------:R-:W-:Y:S01]  /*1950*/  UMOV UR25, UR33 ;  /* 0x0000002100197c82 */ /* 0x000fe20008000000 */
[----:B------:R-:W-:Y:S01]  /*1960*/  UMOV UR27, UR35 ;  /* 0x00000023001b7c82 */ /* 0x000fe20008000000 */
[----:B------:R-:W-:Y:S01]  /*1970*/  UMOV UR28, UR36 ;  /* 0x00000024001c7c82 */ /* 0x000fe20008000000 */
[----:B------:R-:W-:Y:S01]  /*1980*/  UMOV UR17, UR33 ;  /* 0x0000002100117c82 */ /* 0x000fe20008000000 */
[----:B------:R-:W-:Y:S01]  /*1990*/  UTMALDG.3D [UR32], [UR40], desc[UR30] ;  /* 0x00001e20280075b4 */ /* 0x000fe20008011000 */
[----:B------:R-:W-:Y:S01]  /*19a0*/  UMOV UR20, UR36 ;  /* 0x0000002400147c82 */ /* 0x000fe20008000000 */
[----:B------:R-:W-:Y:S01]  /*19b0*/  UMOV UR19, UR34 ;  /* 0x0000002200137c82 */ /* 0x000fe20008000000 */
[----:B------:R-:W-:Y:S01]  /*19c0*/  UMOV UR12, UR36 ;  /* 0x00000024000c7c82 */ /* 0x000fe20008000000 */
[----:B------:R-:W-:Y:S01]  /*19d0*/  UMOV UR9, UR33 ;  /* 0x0000002100097c82 */ /* 0x000fe20008000000 */
[----:B------:R-:W-:Y:S01]  /*19e0*/  UMOV UR11, UR34 ;  /* 0x00000022000b7c82 */ /* 0x000fe20008000000 */
[----:B------:R-:W-:Y:S01]  /*19f0*/  UIADD3 UR29, UPT, UPT, UR29, 0x1, URZ ;  /* 0x000000011d1d7890 */ /* 0x000fe2000fffe0ff */
[----:B------:R3:W-:Y:S01]  /*1a00*/  UTMALDG.3D [UR24], [UR40], desc[UR30] ;  /* 0x00001e18280075b4 */ /* 0x0007e20008011000 */
[----:B------:R-:W-:-:S02]  /*1a10*/  UMOV UR21, UR5 ;  /* 0x0000000500157c82 */ /* 0x000fc40008000000 */
[----:B------:R-:W-:Y:S01]  /*1a20*/  UISETP.NE.AND UP0, UPT, UR29, UR5, UPT ;  /* 0x000000051d00728c */ /* 0x000fe2000bf05270 */
[----:B------:R1:W-:Y:S01]  /*1a30*/  UTMALDG.3D [UR16], [UR38], desc[UR30] ;  /* 0x00001e10260075b4 */ /* 0x0003e20008011000 */
[----:B------:R1:W-:Y:S01]  /*1a40*/  UTMALDG.3D [UR8], [UR38], desc[UR30] ;  /* 0x00001e08260075b4 */ /* 0x0003e20008011000 */
[----:B---3--:R-:W-:-:S06]  /*1a50*/  UMOV UR25, UR6 ;  /* 0x0000000600197c82 */ /* 0x008fcc0008000000 */
[----:B------:R-:W-:Y:S05]  /*1a60*/  BRA.U UP0, `(.L_x_25) ;  /* 0xfffffffd00347547 */ /* 0x000fea000b83ffff */
.L_x_20:
[----:B-1----:R-:W-:Y:S01]  /*1a70*/  ULEA UR8, UR6, UR4, 0x3 ;  /* 0x0000000406087291 */ /* 0x002fe2000f8e18ff */
[----:B------:R-:W-:Y:S01]  /*1a80*/  SHF.L.U32 R2, R15, 0x1f, RZ ;  /* 0x0000001f0f027819 */ /* 0x000fe200000006ff */
[----:B------:R-:W-:Y:S01]  /*1a90*/  @!P1 SYNCS.ARRIVE.TRANS64.A1T0 RZ, [UR4+0x88], RZ ;  /* 0x000088ffffff99a7 */ /* 0x000fe20008100004 */
[----:B------:R-:W-:-:S06]  /*1aa0*/  UISETP.GT.AND UP0, UPT, UR15, UR14, UPT ;  /* 0x0000000e0f00728c */ /* 0x000fcc000bf04270 */
[----:B--2---:R1:W2:Y:S03]  /*1ab0*/  SYNCS.PHASECHK.TRANS64.TRYWAIT P0, [UR8+0x20], R2 ;  /* 0x00002002ff0075a7 */ /* 0x0042a60008001108 */
[----:B------:R-:W-:Y:S05]  /*1ac0*/  BRA.U !UP0, `(.L_x_26) ;  /* 0x0000000108d47547 */ /* 0x000fea000b800000 */
[----:B------:R-:W-:Y:S02]  /*1ad0*/  UIADD3 UR29, UPT, UPT, UR7, UR21, URZ ;  /* 0x00000015071d7290 */ /* 0x000fe4000fffe0ff */
[----:B------:R-:W-:Y:S01]  /*1ae0*/  UIADD3 UR10, UPT, UPT, UR18, 0x20, URZ ;  /* 0x00000020120a7890 */ /* 0x000fe2000fffe0ff */
[----:B------:R-:W-:-:S11]  /*1af0*/  UMOV UR25, UR6 ;  /* 0x0000000600197c82 */ /* 0x000fd60008000000 */
.L_x_31:
[----:B------:R-:W-:Y:S01]  /*1b00*/  ULEA UR33, UR25, UR4, 0x3 ;  /* 0x0000000419217291 */ /* 0x000fe2000f8e18ff */
[----:B--2---:R-:W-:Y:S01]  /*1b10*/  @!P5 MOV R3, 0xc000 ;  /* 0x0000c0000003d802 */ /* 0x004fe20000000f00 */
[----:B-12---:R-:W-:Y:S10]  /*1b20*/  @P0 BRA `(.L_x_27) ;  /* 0x00000000000c0947 */ /* 0x006ff40003800000 */
[----:B------:R-:W-:-:S04]  /*1b30*/  SHF.L.U32 R5, R15, 0x1f, RZ ;  /* 0x0000001f0f057819 */ /* 0x000fc800000006ff */
[----:B------:R-:W2:Y:S02]  /*1b40*/  SYNCS.PHASECHK.TRANS64.TRYWAIT P0, [UR33+0x20], R5 ;  /* 0x00002005ff0075a7 */ /* 0x000ea40008001121 */
[----:B--2---:R-:W-:Y:S05]  /*1b50*/  @!P0 BRA `(.L_x_28) ;  /* 0x0000006800588947 */ /* 0x004fea0003800000 */
.L_x_27:
[----:B------:R2:W-:Y:S01]  /*1b60*/  @!P5 SYNCS.ARRIVE.TRANS64 RZ, [UR33], R3 ;  /* 0x00000003ffffd9a7 */ /* 0x0005e20008000021 */
[----:B------:R-:W-:Y:S04]  /*1b70*/  BSSY.RECONVERGENT B0, `(.L_x_29) ;  /* 0x0000003000007945 */ /* 0x000fe80003800200 */
[----:B------:R-:W-:Y:S05]  /*1b80*/  @P4 BRA `(.L_x_30) ;  /* 0x0000000000044947 */ /* 0x000fea0003800000 */
[----:B------:R-:W-:Y:S05]  /*1b90*/  BPT.TRAP 0x1 ;  /* 0x000000040000795c */ /* 0x000fea0000300000 */
.L_x_30:
[----:B------:R-:W-:Y:S05]  /*1ba0*/  BSYNC.RECONVERGENT B0 ;  /* 0x0000000000007941 */ /* 0x000fea0003800200 */
.L_x_29:
        /* <DEDUP_REMOVED lines=33> */
[----:B------:R3:W-:Y:S03]  /*1dc0*/  UTMALDG.3D [UR24], [UR40], desc[UR30] ;  /* 0x00001e18280075b4 */ /* 0x0007e60008011000 */
[----:B------:R-:W-:Y:S01]  /*1dd0*/  UISETP.NE.AND UP0, UPT, UR21, UR29, UPT ;  /* 0x0000001d1500728c */ /* 0x000fe2000bf05270 */
[----:B------:R1:W-:Y:S01]  /*1de0*/  UTMALDG.3D [UR16], [UR38], desc[UR30] ;  /* 0x00001e10260075b4 */ /* 0x0003e20008011000 */
[----:B------:R1:W-:Y:S01]  /*1df0*/  UTMALDG.3D [UR8], [UR38], desc[UR30] ;  /* 0x00001e08260075b4 */ /* 0x0003e20008011000 */
[----:B---3--:R-:W-:-:S06]  /*1e00*/  UMOV UR25, UR6 ;  /* 0x0000000600197c82 */ /* 0x008fcc0008000000 */
[----:B------:R-:W-:Y:S05]  /*1e10*/  BRA.U UP0, `(.L_x_31) ;  /* 0xfffffffd00387547 */ /* 0x000fea000b83ffff */
.L_x_26:
[----:B-1----:R-:W-:Y:S01]  /*1e20*/  LEA R2, R14, UR4, 0x3 ;  /* 0x000000040e027c11 */ /* 0x002fe2000f8e18ff */
[----:B------:R-:W-:Y:S01]  /*1e30*/  NOP ;  /* 0x0000000000007918 */ /* 0x000fe20000000000 */
[----:B--2---:R-:W-:Y:S02]  /*1e40*/  SHF.L.U32 R3, R12, 0x1f, RZ ;  /* 0x0000001f0c037819 */ /* 0x004fe400000006ff */
[----:B------:R-:W-:Y:S02]  /*1e50*/  LEA R4, R14, UR4, 0x4 ;  /* 0x000000040e047c11 */ /* 0x000fe4000f8e20ff */
[----:B------:R-:W1:Y:S02]  /*1e60*/  SYNCS.PHASECHK.TRANS64.TRYWAIT P0, [R2+URZ+0x90], R3 ;  /* 0x00009003020075a7 */ /* 0x000e6400080011ff */
[----:B-1----:R-:W-:Y:S05]  /*1e70*/  @!P0 BRA `(.L_x_32) ;  /* 0x0000006400a88947 */ /* 0x002fea0003800000 */
.L_x_134:
[----:B------:R-:W2:Y:S01]  /*1e80*/  LDS.128 R4, [R4+0x120] ;  /* 0x0001200004047984 */ /* 0x000ea20000000c00 */
[----:B---3--:R-:W-:Y:S01]  /*1e90*/  ISETP.GE.AND P0, PT, R26, 0x1, PT ;  /* 0x000000011a00780c */ /* 0x008fe20003f06270 */
[----:B-1----:R-:W-:Y:S01]  /*1ea0*/  VIADD R2, R2, 0xa0 ;  /* 0x000000a002027836 */ /* 0x002fe20000000000 */
[----:B------:R-:W-:Y:S01]  /*1eb0*/  @!PT LDS RZ, [RZ] ;  /* 0x00000000fffff984 */ /* 0x000fe20000000800 */
[----:B------:R-:W-:Y:S01]  /*1ec0*/  @!PT LDS RZ, [RZ] ;  /* 0x00000000fffff984 */ /* 0x000fe20000000800 */
[----:B------:R-:W-:Y:S01]  /*1ed0*/  @!PT LDS RZ, [RZ] ;  /* 0x00000000fffff984 */ /* 0x000fe20000000800 */
[----:B------:R-:W-:Y:S01]  /*1ee0*/  @!PT LDS RZ, [RZ] ;  /* 0x00000000fffff984 */ /* 0x000fe20000000800 */
[----:B------:R1:W-:Y:S06]  /*1ef0*/  MEMBAR.ALL.CTA ;  /* 0x0000000000007992 */ /* 0x0003ec0000008000 */
[----:B-1----:R-:W1:Y:S01]  /*1f00*/  FENCE.VIEW.ASYNC.S ;  /* 0x00000000000073c6 */ /* 0x002e620000000000 */
[----:B------:R-:W-:-:S04]  /*1f10*/  PRMT R2, RZ, 0x654, R2 ;  /* 0x00000654ff027816 */ /* 0x000fc80000000002 */
[----:B-1----:R1:W-:Y:S01]  /*1f20*/  SYNCS.ARRIVE.TRANS64.RED.A1T0 RZ, [R2+URZ], RZ ;  /* 0x000000ff02ff79a7 */ /* 0x0023e200081004ff */
[----:B--2---:R-:W-:-:S13]  /*1f30*/  LOP3.LUT P2, RZ, R6, 0x1, RZ, 0xc0, !PT ;  /* 0x0000000106ff7812 */ /* 0x004fda000784c0ff */
[----:B------:R-:W-:Y:S01]  /*1f40*/  @P2 SHF.R.U32.HI R3, RZ, 0x10, R5 ;  /* 0x00000010ff032819 */ /* 0x000fe20000011605 */
[----:B------:R-:W-:Y:S01]  /*1f50*/  VOTEU.ANY UP0, P2 ;  /* 0x0000000000ff7886 */ /* 0x000fe20001000100 */
[----:B------:R-:W-:Y:S02]  /*1f60*/  @P2 MOV R13, R4 ;  /* 0x00000004000d2202 */ /* 0x000fe40000000f00 */
[----:B------:R-:W-:Y:S02]  /*1f70*/  @P2 R2UR.BROADCAST UR8, R3 ;  /* 0x00000000030822ca */ /* 0x000fe400008e0000 */
[----:B------:R-:W-:-:S11]  /*1f80*/  @P2 LOP3.LUT R11, R5, 0xffff, RZ, 0xc0, !PT ;  /* 0x0000ffff050b2812 */ /* 0x000fd600078ec0ff */
[----:B------:R-:W-:Y:S01]  /*1f90*/  @UP0 UMOV UR36, UR8 ;  /* 0x0000000800240c82 */ /* 0x000fe20008000000 */
[----:B-1----:R-:W-:Y:S05]  /*1fa0*/  @!P0 BRA `(.L_x_33) ;  /* 0x0000000000b88947 */ /* 0x002fea0003800000 */
[----:B------:R-:W4:Y:S01]  /*1fb0*/  LDC.64 R4, c[0x0][0xb18] ;  /* 0x0002c600ff047b82 */ /* 0x000f220000000a00 */
[----:B------:R-:W-:-:S07]  /*1fc0*/  ISETP.NE.AND P3, PT, R26, 0x1, PT ;  /* 0x000000011a00780c */ /* 0x000fce0003f65270 */
[----:B------:R-:W1:Y:S08]  /*1fd0*/  LDC.64 R6, c[0x0][0xb10] ;  /* 0x0002c400ff067b82 */ /* 0x000e700000000a00 */
[----:B------:R-:W2:Y:S08]  /*1fe0*/  LDC R16, c[0x0][0xb20] ;  /* 0x0002c800ff107b82 */ /* 0x000eb00000000800 */
[----:B------:R-:W3:Y:S01]  /*1ff0*/  LDC R18, c[0x0][0xb0c] ;  /* 0x0002c300ff127b82 */ /* 0x000ee20000000800 */
[----:B----4-:R-:W-:Y:S01]  /*2000*/  IMAD.HI.U32 R17, R0, R5, RZ ;  /* 0x0000000500117227 */ /* 0x010fe200078e00ff */
[----:B------:R-:W-:-:S03]  /*2010*/  ISETP.NE.AND P0, PT, R4, 0x1, PT ;  /* 0x000000010400780c */ /* 0x000fc60003f05270 */
[----:B------:R-:W-:-:S03]  /*2020*/  IMAD.HI.U32 R5, R11, R5, RZ ;  /* 0x000000050b057227 */ /* 0x000fc600078e00ff */
[----:B------:R-:W4:Y:S01]  /*2030*/  LDC.64 R2, c[0x0][0xb28] ;  /* 0x0002ca00ff027b82 */ /* 0x000f220000000a00 */
[----:B-1----:R-:W-:-:S04]  /*2040*/  IMAD.HI.U32 R20, R9, R6, RZ ;  /* 0x0000000609147227 */ /* 0x002fc800078e00ff */
[----:B------:R-:W-:Y:S01]  /*2050*/  IMAD.HI.U32 R22, R13, R6, RZ ;  /* 0x000000060d167227 */ /* 0x000fe200078e00ff */
[----:B------:R-:W-:Y:S02]  /*2060*/  SHF.R.U32.HI R20, RZ, R7, R20 ;  /* 0x00000007ff147219 */ /* 0x000fe40000011614 */
[-C--:B--2---:R-:W-:Y:S02]  /*2070*/  SHF.R.U32.HI R17, RZ, R16.reuse, R17 ;  /* 0x00000010ff117219 */ /* 0x084fe40000011611 */
[----:B------:R-:W-:Y:S02]  /*2080*/  SHF.R.U32.HI R16, RZ, R16, R5 ;  /* 0x00000010ff107219 */ /* 0x000fe40000011605 */
[----:B------:R-:W-:Y:S02]  /*2090*/  SEL R17, R0, R17, !P0 ;  /* 0x0000001100117207 */ /* 0x000fe40004000000 */
[----:B------:R-:W-:Y:S02]  /*20a0*/  SHF.R.U32.HI R22, RZ, R7, R22 ;  /* 0x00000007ff167219 */ /* 0x000fe40000011616 */
[----:B---3--:R-:W-:-:S02]  /*20b0*/  ISETP.NE.AND P1, PT, R18, 0x1, PT ;  /* 0x000000011200780c */ /* 0x008fc40003f25270 */
[----:B------:R-:W-:Y:S02]  /*20c0*/  SEL R5, R11, R16, !P0 ;  /* 0x000000100b057207 */ /* 0x000fe40004000000 */
[----:B------:R-:W-:Y:S02]  /*20d0*/  SEL R19, R9, R20, !P1 ;  /* 0x0000001409137207 */ /* 0x000fe40004800000 */
[----:B------:R-:W-:Y:S01]  /*20e0*/  SEL R7, R13, R22, !P1 ;  /* 0x000000160d077207 */ /* 0x000fe20004800000 */
[----:B----4-:R-:W-:-:S04]  /*20f0*/  IMAD.HI.U32 R20, R17, R2, RZ ;  /* 0x0000000211147227 */ /* 0x010fc800078e00ff */
[----:B------:R-:W-:Y:S01]  /*2100*/  IMAD.HI.U32 R6, R19, R2, RZ ;  /* 0x0000000213067227 */ /* 0x000fe200078e00ff */
[----:B------:R-:W-:-:S04]  /*2110*/  @P3 SHF.R.U32.HI R17, RZ, R3, R20 ;  /* 0x00000003ff113219 */ /* 0x000fc80000011614 */
        /* <DEDUP_REMOVED lines=8> */
[----:B------:R-:W-:-:S04]  /*21a0*/  @!P0 IMAD.HI.U32 R16, R7, R2, RZ ;  /* 0x0000000207108227 */ /* 0x000fc800078e00ff */
[----:B------:R-:W-:Y:S01]  /*21b0*/  IMAD.MOV R2, RZ, RZ, -R6 ;  /* 0x000000ffff027224 */ /* 0x000fe200078e0a06 */
[----:B------:R-:W-:-:S03]  /*21c0*/  @!P0 SHF.R.U32.HI R16, RZ, R3, R16 ;  /* 0x00000003ff108219 */ /* 0x000fc60000011610 */
[----:B------:R-:W-:Y:S01]  /*21d0*/  IMAD R2, R26, R2, R5 ;  /* 0x000000021a027224 */ /* 0x000fe200078e0205 */
[----:B------:R-:W-:Y:S02]  /*21e0*/  @!P0 SEL R3, R7, R16, !P3 ;  /* 0x0000001007038207 */ /* 0x000fe40005800000 */
[----:B------:R-:W-:-:S03]  /*21f0*/  IADD3 R16, PT, PT, -R5, RZ, RZ ;  /* 0x000000ff05107210 */ /* 0x000fc60007ffe1ff */
[--C-:B------:R-:W-:Y:S02]  /*2200*/  @!P0 IMAD.IADD R6, R6, 0x1, -R3.reuse ;  /* 0x0000000106068824 */ /* 0x100fe400078e0a03 */
[----:B------:R-:W-:Y:S01]  /*2210*/  @!P0 IMAD R3, R2, R19, R3 ;  /* 0x0000001302038224 */ /* 0x000fe200078e0203 */
[----:B------:R-:W-:Y:S01]  /*2220*/  IADD3 R2, PT, PT, -R7, RZ, RZ ;  /* 0x000000ff07027210 */ /* 0x000fe20007ffe1ff */
[----:B------:R-:W-:Y:S02]  /*2230*/  @!P0 IMAD R5, R26, R6, R7 ;  /* 0x000000061a058224 */ /* 0x000fe400078e0207 */
[----:B------:R-:W-:Y:S02]  /*2240*/  IMAD R11, R4, R16, R11 ;  /* 0x00000010040b7224 */ /* 0x000fe400078e020b */
[----:B------:R-:W-:Y:S02]  /*2250*/  @!P0 IMAD.MOV.U32 R7, RZ, RZ, R3 ;  /* 0x000000ffff078224 */ /* 0x000fe400078e0003 */
[----:B------:R-:W-:-:S02]  /*2260*/  IMAD R2, R18, R2, R13 ;  /* 0x0000000212027224 */ /* 0x000fc400078e020d */
[----:B------:R-:W-:Y:S02]  /*2270*/  IMAD R11, R5, R4, R11 ;  /* 0x00000004050b7224 */ /* 0x000fe400078e020b */
[----:B------:R-:W-:Y:S02]  /*2280*/  IMAD R13, R7, R18, R2 ;  /* 0x00000012070d7224 */ /* 0x000fe400078e0202 */
.L_x_33:
[----:B------:R-:W1:Y:S02]  /*2290*/  LDCU UR8, c[0x0][0xb30] ;  /* 0x00016600ff0877ac */ /* 0x000e640008000800 */
[----:B-1----:R-:W-:-:S09]  /*22a0*/  UISETP.NE.AND UP0, UPT, UR8, 0x1, UPT ;  /* 0x000000010800788c */ /* 0x002fd2000bf05270 */
[----:B------:R-:W-:Y:S05]  /*22b0*/  BRA.U UP0, `(.L_x_34) ;  /* 0x0000000100407547 */ /* 0x000fea000b800000 */
[----:B------:R-:W1:Y:S08]  /*22c0*/  LDC.64 R4, c[0x0][0xb10] ;  /* 0x0002c400ff047b82 */ /* 0x000e700000000a00 */
[----:B------:R-:W2:Y:S08]  /*22d0*/  LDC.64 R2, c[0x0][0xb18] ;  /* 0x0002c600ff027b82 */ /* 0x000eb00000000a00 */
[----:B------:R-:W3:Y:S08]  /*22e0*/  LDC R6, c[0x0][0xb20] ;  /* 0x0002c800ff067b82 */ /* 0x000ef00000000800 */
[----:B------:R-:W4:Y:S01]  /*22f0*/  LDC R16, c[0x0][0xb0c] ;  /* 0x0002c300ff107b82 */ /* 0x000f220000000800 */
[----:B-1----:R-:W-:-:S05]  /*2300*/  IMAD.HI.U32 R4, R13, R4, RZ ;  /* 0x000000040d047227 */ /* 0x002fca00078e00ff */
[----:B------:R-:W-:Y:S01]  /*2310*/  SHF.R.U32.HI R4, RZ, R5, R4 ;  /* 0x00000005ff047219 */ /* 0x000fe20000011604 */
[----:B--2---:R-:W-:Y:S01]  /*2320*/  IMAD.HI.U32 R3, R11, R3, RZ ;  /* 0x000000030b037227 */ /* 0x004fe200078e00ff */
[----:B------:R-:W-:-:S04]  /*2330*/  ISETP.NE.AND P0, PT, R2, 0x1, PT ;  /* 0x000000010200780c */ /* 0x000fc80003f05270 */
[----:B---3--:R-:W-:-:S04]  /*2340*/  SHF.R.U32.HI R6, RZ, R6, R3 ;  /* 0x00000006ff067219 */ /* 0x008fc80000011603 */
[----:B------:R-:W-:Y:S02]  /*2350*/  SEL R3, R11, R6, !P0 ;  /* 0x000000060b037207 */ /* 0x000fe40004000000 */
[----:B----4-:R-:W-:-:S04]  /*2360*/  ISETP.NE.AND P1, PT, R16, 0x1, PT ;  /* 0x000000011000780c */ /* 0x010fc80003f25270 */
[----:B------:R-:W-:-:S05]  /*2370*/  SEL R4, R13, R4, !P1 ;  /* 0x000000040d047207 */ /* 0x000fca0004800000 */
[----:B------:R-:W-:Y:S02]  /*2380*/  IMAD.IADD R5, R3, 0x1, -R4 ;  /* 0x0000000103057824 */ /* 0x000fe400078e0a04 */
[----:B------:R-:W-:Y:S02]  /*2390*/  IMAD.IADD R3, R4, 0x1, -R3 ;  /* 0x0000000104037824 */ /* 0x000fe400078e0a03 */
[----:B------:R-:W-:Y:S02]  /*23a0*/  IMAD R13, R5, R16, R13 ;  /* 0x00000010050d7224 */ /* 0x000fe400078e020d */
[----:B------:R-:W-:-:S07]  /*23b0*/  IMAD R11, R3, R2, R11 ;  /* 0x00000002030b7224 */ /* 0x000fce00078e020b */
.L_x_34:
[----:B------:R-:W-:Y:S01]  /*23c0*/  VIADD R14, R14, 0x1 ;  /* 0x000000010e0e7836 */ /* 0x000fe20000000000 */
[----:B------:R-:W-:Y:S01]  /*23d0*/  PLOP3.LUT P1, PT, PT, PT, PT, 0x80, 0x8 ;  /* 0x000000000008781c */ /* 0x000fe20003f2f070 */
[----:B------:R-:W-:Y:S02]  /*23e0*/  IMAD.IADD R21, R13, 0x1, R68 ;  /* 0x000000010d157824 */ /* 0x000fe400078e0244 */
[----:B------:R-:W-:Y:S01]  /*23f0*/  IMAD.IADD R20, R11, 0x1, R66 ;  /* 0x000000010b147824 */ /* 0x000fe200078e0242 */
[----:B------:R-:W-:-:S04]  /*2400*/  ISETP.NE.AND P0, PT, R14, 0x2, PT ;  /* 0x000000020e00780c */ /* 0x000fc80003f05270 */
[----:B------:R-:W-:Y:S02]  /*2410*/  SEL R3, RZ, 0x1, P0 ;  /* 0x00000001ff037807 */ /* 0x000fe40000000000 */
[----:B------:R-:W-:Y:S02]  /*2420*/  SEL R14, R14, RZ, P0 ;  /* 0x000000ff0e0e7207 */ /* 0x000fe40000000000 */
[----:B------:R-:W-:Y:S01]  /*2430*/  LOP3.LUT R12, R12, R3, RZ, 0x3c, !PT ;  /* 0x000000030c0c7212 */ /* 0x000fe200078e3cff */
[----:B------:R-:W-:Y:S06]  /*2440*/  @P2 BRA `(.L_x_35) ;  /* 0xfffffff000402947 */ /* 0x000fec000383ffff */
[----:B------:R-:W-:Y:S01]  /*2450*/  UIADD3 UR4, UPT, UPT, UR4, 0x20, URZ ;  /* 0x0000002004047890 */ /* 0x000fe2000fffe0ff */
[----:B------:R-:W-:-:S03]  /*2460*/  SHF.L.U32 R3, R15, 0x1f, RZ ;  /* 0x0000001f0f037819 */ /* 0x000fc600000006ff */
[----:B------:R-:W-:-:S09]  /*2470*/  ULEA UR5, UR6, UR4, 0x3 ;  /* 0x0000000406057291 */ /* 0x000fd2000f8e18ff */
[----:B------:R-:W1:Y:S02]  /*2480*/  SYNCS.PHASECHK.TRANS64.TRYWAIT P0, [UR5], R3 ;  /* 0x00000003ff0075a7 */ /* 0x000e640008001105 */
[----:B-1----:R-:W-:Y:S05]  /*2490*/  @!P0 BRA `(.L_x_36) ;  /* 0x0000006000348947 */ /* 0x002fea0003800000 */
.L_x_136:
[----:B------:R-:W-:-:S04]  /*24a0*/  UIADD3 UR6, UPT, UPT, UR6, 0x1, URZ ;  /* 0x0000000106067890 */ /* 0x000fc8000fffe0ff */
[----:B------:R-:W-:-:S04]  /*24b0*/  UISETP.NE.AND UP0, UPT, UR6, 0x4, UPT ;  /* 0x000000040600788c */ /* 0x000fc8000bf05270 */
[----:B------:R-:W-:Y:S02]  /*24c0*/  USEL UR7, URZ, 0x1, UP0 ;  /* 0x00000001ff077887 */ /* 0x000fe40008000000 */
[----:B------:R-:W-:-:S04]  /*24d0*/  USEL UR6, UR6, URZ, UP0 ;  /* 0x000000ff06067287 */ /* 0x000fc80008000000 */
[----:B------:R-:W-:Y:S01]  /*24e0*/  ULEA UR5, UR6, UR4, 0x3 ;  /* 0x0000000406057291 */ /* 0x000fe2000f8e18ff */
[----:B------:R-:W-:-:S04]  /*24f0*/  LOP3.LUT R2, R15, UR7, RZ, 0x3c, !PT ;  /* 0x000000070f027c12 */ /* 0x000fc8000f8e3cff */
[----:B-1----:R-:W-:-:S04]  /*2500*/  SHF.L.U32 R3, R2, 0x1f, RZ ;  /* 0x0000001f02037819 */ /* 0x002fc800000006ff */
[----:B------:R-:W1:Y:S02]  /*2510*/  SYNCS.PHASECHK.TRANS64.TRYWAIT P0, [UR5], R3 ;  /* 0x00000003ff0075a7 */ /* 0x000e640008001105 */
[----:B-1----:R-:W-:Y:S05]  /*2520*/  @!P0 BRA `(.L_x_37) ;  /* 0x0000006000288947 */ /* 0x002fea0003800000 */
.L_x_138:
        /* <DEDUP_REMOVED lines=9> */
.L_x_140:
[----:B------:R-:W-:-:S04]  /*25c0*/  UIADD3 UR6, UPT, UPT, UR6, 0x1, URZ ;  /* 0x0000000106067890 */ /* 0x000fc8000fffe0ff */
[----:B------:R-:W-:-:S04]  /*25d0*/  UISETP.NE.AND UP0, UPT, UR6, 0x4, UPT ;  /* 0x000000040600788c */ /* 0x000fc8000bf05270 */
[----:B------:R-:W-:Y:S02]  /*25e0*/  USEL UR5, URZ, 0x1, UP0 ;  /* 0x00000001ff057887 */ /* 0x000fe40008000000 */
[----:B------:R-:W-:-:S04]  /*25f0*/  USEL UR6, UR6, URZ, UP0 ;  /* 0x000000ff06067287 */ /* 0x000fc80008000000 */
[----:B------:R-:W-:Y:S01]  /*2600*/  ULEA UR6, UR6, UR4, 0x3 ;  /* 0x0000000406067291 */ /* 0x000fe2000f8e18ff */
[----:B-1----:R-:W-:-:S04]  /*2610*/  LOP3.LUT R3, R2, UR5, RZ, 0x3c, !PT ;  /* 0x0000000502037c12 */ /* 0x002fc8000f8e3cff */
[----:B------:R-:W-:Y:S01]  /*2620*/  SHF.L.U32 R3, R3, 0x1f, RZ ;  /* 0x0000001f03037819 */ /* 0x000fe200000006ff */
[----:B----4-:R-:W-:-:S07]  /*2630*/  IMAD.U32 R0, RZ, RZ, UR6 ;  /* 0x00000006ff007e24 */ /* 0x010fce000f8e00ff */
.L_x_39:
[----:B-1----:R1:W2:Y:S02]  /*2640*/  SYNCS.PHASECHK.TRANS64.TRYWAIT P0, [R0+URZ], R3 ;  /* 0x00000003000075a7 */ /* 0x0022a400080011ff */
[----:B--2---:R-:W-:Y:S05]  /*2650*/  @!P0 NANOSLEEP.SYNCS 0x989680 ;  /* 0x009896800000895d */ /* 0x004fea0003900000 */
[----:B------:R-:W2:Y:S02]  /*2660*/  @!P0 SYNCS.PHASECHK.TRANS64 P0, [R0+URZ], R3 ;  /* 0x00000003000085a7 */ /* 0x000ea400080010ff */
[----:B--2---:R-:W-:Y:S05]  /*2670*/  @P0 EXIT ;  /* 0x000000000000094d */ /* 0x004fea0003800000 */
[----:B------:R-:W-:Y:S05]  /*2680*/  BRA `(.L_x_39) ;  /* 0xfffffffc00ec7947 */ /* 0x000fea000383ffff */
.L_x_17:
[----:B------:R-:W-:-:S04]  /*2690*/  UISETP.NE.AND UP1, UPT, UR37, URZ, UPT ;  /* 0x000000ff2500728c */ /* 0x000fc8000bf25270 */
[----:B------:R-:W-:-:S09]  /*26a0*/  UISETP.NE.OR UP1, UPT, UR8, 0x1, UP1 ;  /* 0x000000010800788c */ /* 0x000fd20008f25670 */
[----:B------:R-:W-:Y:S05]  /*26b0*/  BRA.U UP1, `(.L_x_40) ;  /* 0x0000000501487547 */ /* 0x000fea000b800000 */
[----:B------:R-:W-:Y:S01]  /*26c0*/  ISETP.NE.AND P2, PT, R2, RZ, PT ;  /* 0x000000ff0200720c */ /* 0x000fe20003f45270 */
[----:B------:R-:W-:Y:S01]  /*26d0*/  IMAD.MOV.U32 R12, RZ, RZ, 0x1 ;  /* 0x00000001ff0c7424 */ /* 0x000fe200078e00ff */
[----:B------:R-:W-:Y:S02]  /*26e0*/  CS2R R10, SRZ ;  /* 0x00000000000a7805 */ /* 0x000fe4000001ff00 */
[----:B------:R-:W-:Y:S01]  /*26f0*/  CS2R R8, SRZ ;  /* 0x0000000000087805 */ /* 0x000fe2000001ff00 */
[----:B------:R-:W-:Y:S01]  /*2700*/  UMOV UR4, 0x400 ;  /* 0x0000040000047882 */ /* 0x000fe20000000000 */
[----:B------:R-:W-:Y:S01]  /*2710*/  UMOV UR6, URZ ;  /* 0x000000ff00067c82 */ /* 0x000fe20008000000 */
[----:B------:R-:W-:-:S12]  /*2720*/  ULEA UR37, UR37, UR4, 0x18 ;  /* 0x0000000425257291 */ /* 0x000fd8000f8ec0ff */
.L_x_44:
[----:B------:R-:W-:Y:S02]  /*2730*/  LEA R0, R8, UR37, 0x3 ;  /* 0x0000002508007c11 */ /* 0x000fe4000f8e18ff */
[----:B------:R-:W-:-:S03]  /*2740*/  SHF.L.U32 R5, R9, 0x1f, RZ ;  /* 0x0000001f09057819 */ /* 0x000fc600000006ff */
[----:B------:R-:W-:Y:S01]  /*2750*/  VIADD R4, R0, 0x100 ;  /* 0x0000010000047836 */ /* 0x000fe20000000000 */
[----:B------:R-:W1:Y:S02]  /*2760*/  SYNCS.PHASECHK.TRANS64.TRYWAIT P0, [R0+URZ+0xf0], R5 ;  /* 0x0000f005000075a7 */ /* 0x000e6400080011ff */
[----:B-1----:R-:W-:Y:S05]  /*2770*/  @!P0 BRA `(.L_x_41) ;  /* 0x0000005c00c48947 */ /* 0x002fea0003800000 */
.L_x_141:
[----:B------:R-:W-:Y:S01]  /*2780*/  ULEA UR5, UR6, UR37, 0x3 ;  /* 0x0000002506057291 */ /* 0x000fe2000f8e18ff */
[----:B------:R-:W-:Y:S02]  /*2790*/  PRMT R4, RZ, 0x654, R4 ;  /* 0x00000654ff047816 */ /* 0x000fe40000000004 */
[----:B-1----:R-:W-:Y:S01]  /*27a0*/  SHF.L.U32 R5, R12, 0x1f, RZ ;  /* 0x0000001f0c057819 */ /* 0x002fe200000006ff */
[----:B------:R-:W-:Y:S01]  /*27b0*/  UIADD3 UR4, UPT, UPT, UR5, 0x90, URZ ;  /* 0x0000009005047890 */ /* 0x000fe2000fffe0ff */
[----:B------:R1:W-:Y:S05]  /*27c0*/  SYNCS.ARRIVE.TRANS64.RED.A1T0 RZ, [R4+URZ], RZ ;  /* 0x000000ff04ff79a7 */ /* 0x0003ea00081004ff */
[----:B------:R-:W-:Y:S01]  /*27d0*/  IMAD.U32 R7, RZ, RZ, UR4 ;  /* 0x00000004ff077e24 */ /* 0x000fe2000f8e00ff */
[----:B------:R-:W2:Y:S04]  /*27e0*/  SYNCS.PHASECHK.TRANS64.TRYWAIT P0, [UR5+0xa0], R5 ;  /* 0x0000a005ff0075a7 */ /* 0x000ea80008001105 */
[----:B------:R-:W-:Y:S01]  /*27f0*/  PRMT R6, R2, 0x654, R7 ;  /* 0x0000065402067816 */ /* 0x000fe20000000007 */
[----:B-1----:R-:W-:Y:S01]  /*2800*/  @!P2 IMAD.MOV.U32 R4, RZ, RZ, 0x10 ;  /* 0x00000010ff04a424 */ /* 0x002fe200078e00ff */
[----:B--2---:R-:W-:Y:S06]  /*2810*/  @!P0 BRA `(.L_x_42) ;  /* 0x0000005c00b08947 */ /* 0x004fec0003800000 */
.L_x_143:
[----:B------:R-:W-:Y:S01]  /*2820*/  ULEA UR4, UR6, UR37, 0x4 ;  /* 0x0000002506047291 */ /* 0x000fe2000f8e20ff */
[----:B------:R-:W-:Y:S01]  /*2830*/  SEL R3, R6, R3, !P2 ;  /* 0x0000000306037207 */ /* 0x000fe20005000000 */
[----:B------:R-:W-:Y:S01]  /*2840*/  UIADD3 UR5, UPT, UPT, UR5, 0x90, URZ ;  /* 0x0000009005057890 */ /* 0x000fe2000fffe0ff */
[----:B-1----:R-:W-:Y:S01]  /*2850*/  LEA R0, R11, UR37, 0x3 ;  /* 0x000000250b007c11 */ /* 0x002fe2000f8e18ff */
[----:B------:R-:W-:Y:S01]  /*2860*/  UIADD3 UR4, UPT, UPT, UR4, 0x120, URZ ;  /* 0x0000012004047890 */ /* 0x000fe2000fffe0ff */
[----:B------:R-:W-:Y:S01]  /*2870*/  SHF.L.U32 R5, R10, 0x1f, RZ ;  /* 0x0000001f0a057819 */ /* 0x000fe200000006ff */
[----:B------:R1:W-:Y:S01]  /*2880*/  @!P2 SYNCS.ARRIVE.TRANS64.RED RZ, [R3+URZ], R4 ;  /* 0x0000000403ffa9a7 */ /* 0x0003e200080004ff */
[----:B------:R-:W-:Y:S01]  /*2890*/  UIADD3 UR6, UPT, UPT, UR6, 0x1, URZ ;  /* 0x0000000106067890 */ /* 0x000fe2000fffe0ff */
[----:B------:R-:W-:-:S03]  /*28a0*/  VIADD R8, R8, 0x1 ;  /* 0x0000000108087836 */ /* 0x000fc60000000000 */
[----:B------:R-:W-:Y:S02]  /*28b0*/  UISETP.NE.AND UP0, UPT, UR6, 0x2, UPT ;  /* 0x000000020600788c */ /* 0x000fe4000bf05270 */
[----:B------:R-:W-:Y:S06]  /*28c0*/  UGETNEXTWORKID.BROADCAST [UR4], [UR5] ;  /* 0x00000000040073ca */ /* 0x000fec0008000100 */
[----:B------:R-:W-:Y:S01]  /*28d0*/  USEL UR4, URZ, 0x1, UP0 ;  /* 0x00000001ff047887 */ /* 0x000fe20008000000 */
[----:B------:R-:W-:Y:S01]  /*28e0*/  ISETP.NE.AND P0, PT, R8, 0x2, PT ;  /* 0x000000020800780c */ /* 0x000fe20003f05270 */
[----:B------:R-:W-:Y:S01]  /*28f0*/  USEL UR6, UR6, URZ, UP0 ;  /* 0x000000ff06067287 */ /* 0x000fe20008000000 */
[----:B------:R-:W2:Y:S03]  /*2900*/  SYNCS.PHASECHK.TRANS64.TRYWAIT P1, [R0+URZ+0x90], R5 ;  /* 0x00009005000075a7 */ /* 0x000ea600080211ff */
[----:B------:R-:W-:Y:S01]  /*2910*/  LOP3.LUT R12, R12, UR4, RZ, 0x3c, !PT ;  /* 0x000000040c0c7c12 */ /* 0x000fe2000f8e3cff */
[----:B-12---:R-:W-:Y:S07]  /*2920*/  @!P1 BRA `(.L_x_43) ;  /* 0x0000005c00849947 */ /* 0x006fee0003800000 */
.L_x_144:
[C---:B------:R-:W-:Y:S01]  /*2930*/  LEA R4, R11.reuse, UR37, 0x4 ;  /* 0x000000250b047c11 */ /* 0x040fe2000f8e20ff */
[----:B-1----:R-:W-:Y:S01]  /*2940*/  VIADD R0, R0, 0xa0 ;  /* 0x000000a000007836 */ /* 0x002fe20000000000 */
[----:B------:R-:W-:Y:S01]  /*2950*/  SEL R8, R8, RZ, P0 ;  /* 0x000000ff08087207 */ /* 0x000fe20000000000 */
[----:B------:R-:W-:-:S03]  /*2960*/  VIADD R11, R11, 0x1 ;  /* 0x000000010b0b7836 */ /* 0x000fc60000000000 */
[----:B------:R-:W1:Y:S01]  /*2970*/  LDS.128 R4, [R4+0x120] ;  /* 0x0001200004047984 */ /* 0x000e620000000c00 */
[----:B------:R-:W-:Y:S02]  /*2980*/  PRMT R0, RZ, 0x654, R0 ;  /* 0x00000654ff007816 */ /* 0x000fe40000000000 */
[C---:B------:R-:W-:Y:S01]  /*2990*/  ISETP.NE.AND P1, PT, R11.reuse, 0x2, PT ;  /* 0x000000020b00780c */ /* 0x040fe20003f25270 */
[----:B------:R-:W-:Y:S01]  /*29a0*/  @!PT LDS RZ, [RZ] ;  /* 0x00000000fffff984 */ /* 0x000fe20000000800 */
[----:B------:R-:W-:Y:S01]  /*29b0*/  @!PT LDS RZ, [RZ] ;  /* 0x00000000fffff984 */ /* 0x000fe20000000800 */
[----:B------:R-:W-:Y:S01]  /*29c0*/  @!PT LDS RZ, [RZ] ;  /* 0x00000000fffff984 */ /* 0x000fe20000000800 */
[----:B------:R-:W-:Y:S01]  /*29d0*/  @!PT LDS RZ, [RZ] ;  /* 0x00000000fffff984 */ /* 0x000fe20000000800 */
[----:B------:R2:W-:Y:S06]  /*29e0*/  MEMBAR.ALL.CTA ;  /* 0x0000000000007992 */ /* 0x0005ec0000008000 */
[----:B--2---:R-:W2:Y:S01]  /*29f0*/  FENCE.VIEW.ASYNC.S ;  /* 0x00000000000073c6 */ /* 0x004ea20000000000 */
[----:B------:R-:W-:Y:S01]  /*2a00*/  SEL R11, R11, RZ, P1 ;  /* 0x000000ff0b0b7207 */ /* 0x000fe20000800000 */
[----:B--2---:R2:W-:Y:S01]  /*2a10*/  SYNCS.ARRIVE.TRANS64.RED.A1T0 RZ, [R0+URZ], RZ ;  /* 0x000000ff00ff79a7 */ /* 0x0045e200081004ff */
[----:B-1----:R-:W-:-:S02]  /*2a20*/  LOP3.LUT P3, RZ, R6, 0x1, RZ, 0xc0, !PT ;  /* 0x0000000106ff7812 */ /* 0x002fc4000786c0ff */
[----:B------:R-:W-:-:S04]  /*2a30*/  SEL R5, RZ, 0x1, P1 ;  /* 0x00000001ff057807 */ /* 0x000fc80000800000 */
[----:B------:R-:W-:Y:S02]  /*2a40*/  LOP3.LUT R10, R10, R5, RZ, 0x3c, !PT ;  /* 0x000000050a0a7212 */ /* 0x000fe400078e3cff */
[----:B--2---:R-:W-:-:S04]  /*2a50*/  SEL R0, RZ, 0x1, P0 ;  /* 0x00000001ff007807 */ /* 0x004fc80000000000 */
[----:B------:R-:W-:Y:S01]  /*2a60*/  LOP3.LUT R9, R9, R0, RZ, 0x3c, !PT ;  /* 0x0000000009097212 */ /* 0x000fe200078e3cff */
[----:B------:R-:W-:Y:S06]  /*2a70*/  @P3 BRA `(.L_x_44) ;  /* 0xfffffffc002c3947 */ /* 0x000fec000383ffff */
[----:B------:R-:W-:Y:S01]  /*2a80*/  ULEA UR5, UR6, UR37, 0x3 ;  /* 0x0000002506057291 */ /* 0x000fe2000f8e18ff */
[----:B------:R-:W-:-:S08]  /*2a90*/  SHF.L.U32 R3, R12, 0x1f, RZ ;  /* 0x0000001f0c037819 */ /* 0x000fd000000006ff */
[----:B------:R-:W1:Y:S02]  /*2aa0*/  SYNCS.PHASECHK.TRANS64 P0, [UR5+0xa0], R3 ;  /* 0x0000a003ff0075a7 */ /* 0x000e640008001005 */
[----:B-1----:R-:W-:Y:S05]  /*2ab0*/  @P0 BRA `(.L_x_45) ;  /* 0x0000000000080947 */ /* 0x002fea0003800000 */
[----:B------:R-:W1:Y:S02]  /*2ac0*/  SYNCS.PHASECHK.TRANS64.TRYWAIT P0, [UR5+0xa0], R3 ;  /* 0x0000a003ff0075a7 */ /* 0x000e640008001105 */
[----:B-1----:R-:W-:Y:S05]  /*2ad0*/  @!P0 BRA `(.L_x_46) ;  /* 0x0000005c002c8947 */ /* 0x002fea0003800000 */
.L_x_45:
[----:B------:R-:W-:-:S04]  /*2ae0*/  UIADD3 UR4, UPT, UPT, UR6, 0x1, URZ ;  /* 0x0000000106047890 */ /* 0x000fc8000fffe0ff */
[----:B------:R-:W-:-:S04]  /*2af0*/  UISETP.NE.AND UP0, UPT, UR4, 0x2, UPT ;  /* 0x000000020400788c */ /* 0x000fc8000bf05270 */
[----:B------:R-:W-:Y:S02]  /*2b00*/  USEL UR7, URZ, 0x1, UP0 ;  /* 0x00000001ff077887 */ /* 0x000fe40008000000 */
[----:B------:R-:W-:-:S04]  /*2b10*/  USEL UR4, UR4, URZ, UP0 ;  /* 0x000000ff04047287 */ /* 0x000fc80008000000 */
[----:B------:R-:W-:Y:S01]  /*2b20*/  ULEA UR4, UR4, UR37, 0x3 ;  /* 0x0000002504047291 */ /* 0x000fe2000f8e18ff */
[----:B-1----:R-:W-:-:S04]  /*2b30*/  LOP3.LUT R3, R12, UR7, RZ, 0x3c, !PT ;  /* 0x000000070c037c12 */ /* 0x002fc8000f8e3cff */
[----:B------:R-:W-:-:S04]  /*2b40*/  SHF.L.U32 R0, R3, 0x1f, RZ ;  /* 0x0000001f03007819 */ /* 0x000fc800000006ff */
[----:B------:R-:W1:Y:S02]  /*2b50*/  SYNCS.PHASECHK.TRANS64 P0, [UR4+0xa0], R0 ;  /* 0x0000a000ff0075a7 */ /* 0x000e640008001004 */
[----:B-1----:R-:W-:Y:S05]  /*2b60*/  @P0 EXIT ;  /* 0x000000000000094d */ /* 0x002fea0003800000 */
[----:B------:R-:W-:Y:S02]  /*2b70*/  SHF.L.U32 R3, R3, 0x1f, RZ ;  /* 0x0000001f03037819 */ /* 0x000fe400000006ff */
[----:B------:R-:W-:-:S07]  /*2b80*/  MOV R0, UR4 ;  /* 0x0000000400007c02 */ /* 0x000fce0008000f00 */
.L_x_47:
[----:B-1----:R1:W2:Y:S02]  /*2b90*/  SYNCS.PHASECHK.TRANS64.TRYWAIT P0, [R0+URZ+0xa0], R3 ;  /* 0x0000a003000075a7 */ /* 0x0022a400080011ff */
[----:B--2---:R-:W-:Y:S05]  /*2ba0*/  @!P0 NANOSLEEP.SYNCS 0x989680 ;  /* 0x009896800000895d */ /* 0x004fea0003900000 */
[----:B------:R-:W2:Y:S02]  /*2bb0*/  @!P0 SYNCS.PHASECHK.TRANS64 P0, [R0+URZ+0xa0], R3 ;  /* 0x0000a003000085a7 */ /* 0x000ea400080010ff */
[----:B--2---:R-:W-:Y:S05]  /*2bc0*/  @P0 EXIT ;  /* 0x000000000000094d */ /* 0x004fea0003800000 */
[----:B------:R-:W-:Y:S05]  /*2bd0*/  BRA `(.L_x_47) ;  /* 0xfffffffc00ec7947 */ /* 0x000fea000383ffff */
.L_x_40:
[----:B------:R-:W-:-:S09]  /*2be0*/  UISETP.NE.AND UP1, UPT, UR8, URZ, UPT ;  /* 0x000000ff0800728c */ /* 0x000fd2000bf25270 */
[----:B------:R-:W-:Y:S05]  /*2bf0*/  BRA.U UP1, `(.L_x_48) ;  /* 0x0000001101247547 */ /* 0x000fea000b800000 */
[----:B------:R-:W-:Y:S01]  /*2c00*/  UMOV UR4, 0x40 ;  /* 0x0000004000047882 */ /* 0x000fe20000000000 */
[----:B------:R-:W-:Y:S01]  /*2c10*/  NOP ;  /* 0x0000000000007918 */ /* 0x000fe20000000000 */
[----:B------:R-:W-:Y:S01]  /*2c20*/  ULEA UR4, UR37, UR4, 0x18 ;  /* 0x0000000425047291 */ /* 0x000fe2000f8ec0ff */
[----:B------:R-:W-:Y:S02]  /*2c30*/  UMOV UR5, 0x400 ;  /* 0x0000040000057882 */ /* 0x000fe40000000000 */
[----:B------:R-:W-:-:S06]  /*2c40*/  ULEA UR37, UR37, UR5, 0x18 ;  /* 0x0000000525257291 */ /* 0x000fcc000f8ec0ff */
[----:B------:R-:W1:Y:S02]  /*2c50*/  LDS.U8 R0, [UR4+0x1c] ;  /* 0x00001c04ff007984 */ /* 0x000e640008000000 */
[----:B-1----:R-:W-:-:S13]  /*2c60*/  ISETP.NE.AND P0, PT, R0, RZ, PT ;  /* 0x000000ff0000720c */ /* 0x002fda0003f05270 */
[----:B------:R-:W-:Y:S05]  /*2c70*/  @P0 BRA `(.L_x_49) ;  /* 0x0000000000580947 */ /* 0x000fea0003800000 */
[----:B------:R-:W-:-:S13]  /*2c80*/  ELECT P0, URZ, PT ;  /* 0x0000000000ff782f */ /* 0x000fda0003800000 */
[----:B------:R-:W-:Y:S05]  /*2c90*/  @!P0 BRA `(.L_x_50) ;  /* 0x0000000000608947 */ /* 0x000fea0003800000 */
[----:B------:R-:W-:Y:S01]  /*2ca0*/  UMOV UR5, 0x10 ;  /* 0x0000001000057882 */ /* 0x000fe20000000000 */
[----:B------:R-:W-:Y:S01]  /*2cb0*/  HFMA2 R0, -RZ, RZ, 0, 5.9604644775390625e-08 ;  /* 0x00000001ff007431 */ /* 0x000fe200000001ff */
[----:B------:R-:W-:-:S03]  /*2cc0*/  MOV R2, 0xffff ;  /* 0x0000ffff00027802 */ /* 0x000fc60000000f00 */
[----:B------:R-:W-:Y:S04]  /*2cd0*/  DEPBAR.LE SB1, 0x36 ;  /* 0x00009d800000791a */ /* 0x000fe80000000000 */
[----:B------:R-:W1:Y:S02]  /*2ce0*/  UTCATOMSWS.FIND_AND_SET.ALIGN UP0, UR5, UR5 ;  /* 0x00000005000575e3 */ /* 0x000e640008000800 */
[----:B-1----:R-:W-:Y:S01]  /*2cf0*/  MOV R3, UR5 ;  /* 0x0000000500037c02 */ /* 0x002fe20008000f00 */
[----:B------:R-:W-:Y:S06]  /*2d00*/  BRA.U UP0, `(.L_x_51) ;  /* 0x0000000100187547 */ /* 0x000fec000b800000 */
.L_x_52:
[----:B------:R-:W-:Y:S05]  /*2d10*/  NANOSLEEP 0x64 ;  /* 0x000000640000795d */ /* 0x000fea0003800000 */
[----:B------:R-:W-:-:S05]  /*2d20*/  UMOV UR5, 0x10 ;  /* 0x0000001000057882 */ /* 0x000fca0000000000 */
[----:B------:R-:W-:Y:S04]  /*2d30*/  DEPBAR.LE SB1, 0x36 ;  /* 0x00009d800000791a */ /* 0x000fe80000000000 */
[----:B------:R-:W1:Y:S02]  /*2d40*/  UTCATOMSWS.FIND_AND_SET.ALIGN UP0, UR5, UR5 ;  /* 0x00000005000575e3 */ /* 0x000e640008000800 */
[----:B-1----:R-:W-:Y:S01]  /*2d50*/  MOV R3, UR5 ;  /* 0x0000000500037c02 */ /* 0x002fe20008000f00 */
[----:B------:R-:W-:Y:S05]  /*2d60*/  BRA.U !UP0, `(.L_x_52) ;  /* 0xfffffffd08e87547 */ /* 0x000fea000b83ffff */
.L_x_51:
[-C--:B------:R-:W-:Y:S02]  /*2d70*/  SHF.L.U32 R2, R2, R3.reuse, RZ ;  /* 0x0000000302027219 */ /* 0x080fe400000006ff */
[----:B------:R-:W-:Y:S01]  /*2d80*/  SHF.L.U32 R0, R0, R3, RZ ;  /* 0x0000000300007219 */ /* 0x000fe200000006ff */
[----:B------:R-:W-:Y:S02]  /*2d90*/  IMAD.SHL.U32 R3, R3, 0x20, RZ ;  /* 0x0000002003037824 */ /* 0x000fe400078e00ff */
[----:B------:R1:W-:Y:S04]  /*2da0*/  ATOMS.OR RZ, [UR4+0x14], R2 ;  /* 0x00001402ffff798c */ /* 0x0003e8000b000004 */
[----:B------:R1:W-:Y:S04]  /*2db0*/  ATOMS.OR RZ, [UR4+0x18], R0 ;  /* 0x00001800ffff798c */ /* 0x0003e8000b000004 */
[----:B------:R1:W-:Y:S01]  /*2dc0*/  STS [UR37+0x140], R3 ;  /* 0x00014003ff007988 */ /* 0x0003e20008000825 */
[----:B------:R-:W-:Y:S05]  /*2dd0*/  BRA `(.L_x_50) ;  /* 0x0000000000107947 */ /* 0x000fea0003800000 */
.L_x_49:
[----:B------:R-:W-:Y:S02]  /*2de0*/  MOV R0, 0xffffffff ;  /* 0xffffffff00007802 */ /* 0x000fe40000000f00 */
[----:B------:R-:W-:-:S03]  /*2df0*/  MOV R2, 0x2e20 ;  /* 0x00002e2000027802 */ /* 0x000fc60000000f00 */
[----:B------:R1:W-:Y:S04]  /*2e00*/  STS [UR37+0x140], R0 ;  /* 0x00014000ff007988 */ /* 0x0003e80008000825 */
[----:B-1-3-5:R-:W-:Y:S05]  /*2e10*/  CALL.REL.NOINC `($__internal_1_$__cuda_sm10x_tcgen05_guardrail_trap_phase_invalid_during_alloc) ;  /* 0x0000006000747944 */ /* 0x02afea0003c00000 */
.L_x_50:
[----:B------:R-:W-:Y:S05]  /*2e20*/  WARPSYNC.ALL ;  /* 0x0000000000007948 */ /* 0x000fea0003800000 */
[----:B------:R-:W2:Y:S01]  /*2e30*/  S2UR UR5, SR_CgaCtaId ;  /* 0x00000000000579c3 */ /* 0x000ea20000008800 */
[----:B------:R-:W-:Y:S01]  /*2e40*/  UMOV UR4, 0x400 ;  /* 0x0000040000047882 */ /* 0x000fe20000000000 */
[----:B------:R-:W-:-:S06]  /*2e50*/  NOP ;  /* 0x0000000000007918 */ /* 0x000fcc0000000000 */
[----:B------:R-:W-:Y:S06]  /*2e60*/  BAR.ARV 0x6, 0xa0 ;  /* 0x0182800000007b1d */ /* 0x000fec0000002000 */
[----:B------:R-:W4:Y:S01]  /*2e70*/  LDCU UR7, c[0x0][0x38c] ;  /* 0x00007180ff0777ac */ /* 0x000f220008000800 */
[----:B------:R-:W-:Y:S01]  /*2e80*/  IMAD.MOV.U32 R11, RZ, RZ, 0x1 ;  /* 0x00000001ff0b7424 */ /* 0x000fe200078e00ff */
[----:B------:R-:W-:Y:S01]  /*2e90*/  CS2R R8, SRZ ;  /* 0x0000000000087805 */ /* 0x000fe2000001ff00 */
[----:B------:R-:W-:Y:S01]  /*2ea0*/  IMAD.MOV.U32 R10, RZ, RZ, RZ ;  /* 0x000000ffff0a7224 */ /* 0x000fe200078e00ff */
[----:B------:R-:W3:Y:S01]  /*2eb0*/  LDCU UR6, c[0x0][0x38c] ;  /* 0x00007180ff0677ac */ /* 0x000ee20008000800 */
[----:B------:R-:W-:Y:S01]  /*2ec0*/  UMOV UR15, URZ ;  /* 0x000000ff000f7c82 */ /* 0x000fe20008000000 */
[----:B------:R-:W-:Y:S01]  /*2ed0*/  UMOV UR14, URZ ;  /* 0x000000ff000e7c82 */ /* 0x000fe20008000000 */
[----:B--2---:R-:W-:Y:S01]  /*2ee0*/  ULEA UR5, UR5, UR4, 0x18 ;  /* 0x0000000405057291 */ /* 0x004fe2000f8ec0ff */
[----:B------:R-:W-:Y:S01]  /*2ef0*/  UMOV UR32, 0x0 ;  /* 0x0000000000207882 */ /* 0x000fe20000000000 */
[----:B------:R-:W-:-:S02]  /*2f00*/  UMOV UR33, 0x8110910 ;  /* 0x0811091000217882 */ /* 0x000fc40000000000 */
[----:B------:R-:W-:Y:S02]  /*2f10*/  UIADD3 UR9, UPT, UPT, UR5, 0x8400, URZ ;  /* 0x0000840005097890 */ /* 0x000fe4000fffe0ff */
[----:B------:R-:W-:Y:S02]  /*2f20*/  UIADD3 UR10, UPT, UPT, UR5, 0x28400, URZ ;  /* 0x00028400050a7890 */ /* 0x000fe4000fffe0ff */
[----:B----4-:R-:W-:Y:S01]  /*2f30*/  UIADD3 UR7, UPT, UPT, UR7, 0x3f, URZ ;  /* 0x0000003f07077890 */ /* 0x010fe2000fffe0ff */
[----:B-1----:R-:W1:Y:S01]  /*2f40*/  LDS R0, [UR5+0x140] ;  /* 0x00014005ff007984 */ /* 0x002e620008000800 */
[----:B------:R-:W-:Y:S02]  /*2f50*/  USHF.R.U32.HI UR9, URZ, 0x4, UR9 ;  /* 0x00000004ff097899 */ /* 0x000fe40008011609 */
[----:B------:R-:W-:Y:S02]  /*2f60*/  USHF.R.S32.HI UR4, URZ, 0x1f, UR7 ;  /* 0x0000001fff047899 */ /* 0x000fe40008011407 */
[----:B------:R-:W-:-:S02]  /*2f70*/  USHF.R.U32.HI UR10, URZ, 0x4, UR10 ;  /* 0x00000004ff0a7899 */ /* 0x000fc4000801160a */
[----:B------:R-:W-:Y:S02]  /*2f80*/  ULEA.HI UR4, UR4, UR7, URZ, 0x6 ;  /* 0x0000000704047291 */ /* 0x000fe4000f8f30ff */
[----:B------:R-:W-:Y:S02]  /*2f90*/  ULOP3.LUT UR9, UR9, 0x3fff, URZ, 0xc0, !UPT ;  /* 0x00003fff09097892 */ /* 0x000fe4000f8ec0ff */
[----:B------:R-:W-:Y:S02]  /*2fa0*/  USHF.R.S32.HI UR4, URZ, 0x6, UR4 ;  /* 0x00000006ff047899 */ /* 0x000fe40008011404 */
[----:B------:R-:W-:Y:S02]  /*2fb0*/  ULOP3.LUT UR10, UR10, 0x3fff, URZ, 0xc0, !UPT ;  /* 0x00003fff0a0a7892 */ /* 0x000fe4000f8ec0ff */
[----:B------:R-:W-:Y:S01]  /*2fc0*/  UISETP.LT.AND UP0, UPT, UR4, 0x1, UPT ;  /* 0x000000010400788c */ /* 0x000fe2000bf01270 */
[----:B------:R-:W-:Y:S01]  /*2fd0*/  UMOV UR30, 0x0 ;  /* 0x00000000001e7882 */ /* 0x000fe20000000000 */
[----:B------:R-:W-:-:S02]  /*2fe0*/  UMOV UR31, 0x8110910 ;  /* 0x08110910001f7882 */ /* 0x000fc40000000000 */
[----:B------:R-:W-:Y:S01]  /*2ff0*/  USEL UR8, UR4, 0x1, !UP0 ;  /* 0x0000000104087887 */ /* 0x000fe2000c000000 */
[----:B------:R-:W-:Y:S01]  /*3000*/  UMOV UR28, 0x0 ;  /* 0x00000000001c7882 */ /* 0x000fe20000000000 */
[----:B------:R-:W-:Y:S01]  /*3010*/  UMOV UR29, 0x8110910 ;  /* 0x08110910001d7882 */ /* 0x000fe20000000000 */
[----:B------:R-:W-:Y:S01]  /*3020*/  UMOV UR26, 0x0 ;  /* 0x00000000001a7882 */ /* 0x000fe20000000000 */
[----:B------:R-:W-:Y:S01]  /*3030*/  UMOV UR27, 0x8110910 ;  /* 0x08110910001b7882 */ /* 0x000fe20000000000 */
[----:B------:R-:W-:Y:S01]  /*3040*/  UMOV UR24, 0x0 ;  /* 0x0000000000187882 */ /* 0x000fe20000000000 */
[----:B------:R-:W-:Y:S01]  /*3050*/  UMOV UR25, 0x8110910 ;  /* 0x0811091000197882 */ /* 0x000fe20000000000 */
[----:B------:R-:W-:Y:S01]  /*3060*/  UMOV UR22, 0x0 ;  /* 0x0000000000167882 */ /* 0x000fe20000000000 */
[----:B------:R-:W-:Y:S01]  /*3070*/  UMOV UR23, 0x8110910 ;  /* 0x0811091000177882 */ /* 0x000fe20000000000 */
[----:B------:R-:W-:Y:S02]  /*3080*/  ULOP3.LUT UR9, UR9, 0x10000, URZ, 0xfc, !UPT ;  /* 0x0001000009097892 */ /* 0x000fe4000f8efcff */
[----:B------:R-:W-:-:S02]  /*3090*/  ULOP3.LUT UR10, UR10, 0x2000000, URZ, 0xfc, !UPT ;  /* 0x020000000a0a7892 */ /* 0x000fc4000f8efcff */
[----:B------:R-:W-:Y:S02]  /*30a0*/  UIADD3 UR8, UPT, UPT, -UR8, URZ, URZ ;  /* 0x000000ff08087290 */ /* 0x000fe4000fffe1ff */
[----:B---3--:R-:W-:Y:S01]  /*30b0*/  UISETP.GE.AND UP3, UPT, UR6, 0x1, UPT ;  /* 0x000000010600788c */ /* 0x008fe2000bf66270 */
[----:B------:R-:W-:Y:S01]  /*30c0*/  UMOV UR20, 0x0 ;  /* 0x0000000000147882 */ /* 0x000fe20000000000 */
[----:B------:R-:W-:Y:S01]  /*30d0*/  UMOV UR21, 0x8110910 ;  /* 0x0811091000157882 */ /* 0x000fe20000000000 */
[----:B------:R-:W-:Y:S01]  /*30e0*/  UMOV UR18, 0x0 ;  /* 0x0000000000127882 */ /* 0x000fe20000000000 */
[----:B-1----:R-:W-:Y:S01]  /*30f0*/  R2UR UR16, R0 ;  /* 0x00000000001072ca */ /* 0x002fe200000e0000 */
[----:B------:R-:W-:-:S14]  /*3100*/  UMOV UR19, 0x8110910 ;  /* 0x0811091000137882 */ /* 0x000fdc0000000000 */
.L_x_59:
[----:B------:R-:W-:Y:S02]  /*3110*/  LEA R0, R10, UR5, 0x3 ;  /* 0x000000050a007c11 */ /* 0x000fe4000f8e18ff */
[----:B------:R-:W-:Y:S02]  /*3120*/  SHF.L.U32 R5, R9, 0x1f, RZ ;  /* 0x0000001f09057819 */ /* 0x000fe400000006ff */
[----:B------:R-:W-:Y:S01]  /*3130*/  PLOP3.LUT P0, PT, PT, PT, UP3, 0x80, 0x8 ;  /* 0x000000000008781c */ /* 0x000fe20003f0f038 */
[----:B------:R-:W-:Y:S01]  /*3140*/  VIADD R3, R0, 0xa0 ;  /* 0x000000a000037836 */ /* 0x000fe20000000000 */
[----:B-1----:R-:W1:Y:S02]  /*3150*/  SYNCS.PHASECHK.TRANS64.TRYWAIT P1, [R0+URZ+0x90], R5 ;  /* 0x00009005000075a7 */ /* 0x002e6400080211ff */
[----:B-1-3--:R-:W-:Y:S09]  /*3160*/  @!P1 BRA `(.L_x_53) ;  /* 0x0000005400a09947 */ /* 0x00aff20003800000 */
.L_x_146:
[----:B------:R-:W-:Y:S01]  /*3170*/  LEA R4, R10, UR5, 0x4 ;  /* 0x000000050a047c11 */ /* 0x000fe2000f8e20ff */
[----:B------:R-:W-:Y:S01]  /*3180*/  @UP3 ULEA UR7, UR14, UR5, 0x3 ;  /* 0x000000050e073291 */ /* 0x000fe2000f8e18ff */
[----:B------:R-:W-:Y:S01]  /*3190*/  PLOP3.LUT P2, PT, PT, PT, PT, 0x80, 0x8 ;  /* 0x000000000008781c */ /* 0x000fe20003f4f070 */
[----:B------:R-:W-:Y:S01]  /*31a0*/  ULEA UR6, UR15, UR5, 0x3 ;  /* 0x000000050f067291 */ /* 0x000fe2000f8e18ff */
[----:B------:R-:W-:Y:S02]  /*31b0*/  PRMT R3, RZ, 0x654, R3 ;  /* 0x00000654ff037816 */ /* 0x000fe40000000003 */
[----:B-1----:R-:W1:Y:S01]  /*31c0*/  LDS.128 R4, [R4+0x120] ;  /* 0x0001200004047984 */ /* 0x002e620000000c00 */
[----:B------:R-:W-:Y:S02]  /*31d0*/  @P0 SHF.L.U32 R2, R8, 0x1f, RZ ;  /* 0x0000001f08020819 */ /* 0x000fe400000006ff */
[----:B------:R-:W-:Y:S01]  /*31e0*/  SHF.L.U32 R0, R11, 0x1f, RZ ;  /* 0x0000001f0b007819 */ /* 0x000fe200000006ff */
[----:B------:R-:W-:Y:S01]  /*31f0*/  @!PT LDS RZ, [RZ] ;  /* 0x00000000fffff984 */ /* 0x000fe20000000800 */
[----:B------:R-:W-:Y:S01]  /*3200*/  @!PT LDS RZ, [RZ] ;  /* 0x00000000fffff984 */ /* 0x000fe20000000800 */
[----:B------:R-:W-:Y:S01]  /*3210*/  @!PT LDS RZ, [RZ] ;  /* 0x00000000fffff984 */ /* 0x000fe20000000800 */
[----:B------:R-:W-:Y:S01]  /*3220*/  @!PT LDS RZ, [RZ] ;  /* 0x00000000fffff984 */ /* 0x000fe20000000800 */
[----:B------:R2:W-:Y:S06]  /*3230*/  MEMBAR.ALL.CTA ;  /* 0x0000000000007992 */ /* 0x0005ec0000008000 */
[----:B--2---:R-:W2:Y:S02]  /*3240*/  FENCE.VIEW.ASYNC.S ;  /* 0x00000000000073c6 */ /* 0x004ea40000000000 */
[----:B--2---:R2:W-:Y:S01]  /*3250*/  SYNCS.ARRIVE.TRANS64.RED.A1T0 RZ, [R3+URZ], RZ ;  /* 0x000000ff03ff79a7 */ /* 0x0045e200081004ff */
[----:B------:R2:W3:Y:S01]  /*3260*/  @P0 SYNCS.PHASECHK.TRANS64.TRYWAIT P2, [UR7], R2 ;  /* 0x00000002ff0005a7 */ /* 0x0004e20008041107 */
[----:B------:R-:W-:Y:S01]  /*3270*/  ULEA UR7, UR15, UR16, 0x6 ;  /* 0x000000100f077291 */ /* 0x000fe2000f8e30ff */
[----:B-1----:R-:W-:Y:S01]  /*3280*/  LOP3.LUT P1, RZ, R6, 0x1, RZ, 0xc0, !PT ;  /* 0x0000000106ff7812 */ /* 0x002fe2000782c0ff */
[----:B------:R-:W1:Y:S02]  /*3290*/  SYNCS.PHASECHK.TRANS64.TRYWAIT P0, [UR6+0xd0], R0 ;  /* 0x0000d000ff0075a7 */ /* 0x000e640008001106 */
[----:B-123--:R-:W-:Y:S10]  /*32a0*/  @!P0 BRA `(.L_x_54) ;  /* 0x0000005400648947 */ /* 0x00eff40003800000 */
.L_x_148:
[----:B------:R-:W-:Y:S01]  /*32b0*/  IADD3 R10, PT, PT, R10, 0x1, RZ ;  /* 0x000000010a0a7810 */ /* 0x000fe20007ffe0ff */
[----:B------:R-:W-:Y:S06]  /*32c0*/  BRA.U !UP3, `(.L_x_55) ;  /* 0x000000050b107547 */ /* 0x000fec000b800000 */
[----:B------:R-:W-:Y:S01]  /*32d0*/  UPLOP3.LUT UP4, UPT, UPT, UPT, UPT, 0x40, 0x4 ;  /* 0x000000000004789c */ /* 0x000fe20003f8e870 */
[----:B------:R-:W-:Y:S01]  /*32e0*/  UMOV UR13, UR8 ;  /* 0x00000008000d7c82 */ /* 0x000fe20008000000 */
[----:B------:R-:W-:Y:S01]  /*32f0*/  UMOV UR12, UR4 ;  /* 0x00000004000c7c82 */ /* 0x000fe20008000000 */
[----:B------:R-:W-:-:S08]  /*3300*/  UMOV UR17, UR14 ;  /* 0x0000000e00117c82 */ /* 0x000fd00008000000 */
.L_x_58:
[----:B------:R-:W-:Y:S02]  /*3310*/  UIADD3 UR13, UPT, UPT, UR13, 0x1, URZ ;  /* 0x000000010d0d7890 */ /* 0x000fe4000fffe0ff */
[----:B--2---:R-:W-:Y:S02]  /*3320*/  ULEA UR11, UR17, UR5, 0x3 ;  /* 0x00000005110b7291 */ /* 0x004fe4000f8e18ff */
[----:B------:R-:W-:Y:S01]  /*3330*/  UISETP.NE.AND UP0, UPT, UR13, URZ, UPT ;  /* 0x000000ff0d00728c */ /* 0x000fe2000bf05270 */
[----:B---3--:R-:W-:Y:S10]  /*3340*/  @P2 BRA `(.L_x_56) ;  /* 0x00000000000c2947 */ /* 0x008ff40003800000 */
[----:B-1----:R-:W-:Y:S04]  /*3350*/  SHF.L.U32 R3, R8, 0x1f, RZ ;  /* 0x0000001f08037819 */ /* 0x002fe800000006ff */
[----:B------:R-:W1:Y:S02]  /*3360*/  SYNCS.PHASECHK.TRANS64.TRYWAIT P0, [UR11], R3 ;  /* 0x00000003ff0075a7 */ /* 0x000e64000800110b */
[----:B-1----:R-:W-:Y:S05]  /*3370*/  @!P0 BRA `(.L_x_57) ;  /* 0x0000005400488947 */ /* 0x002fea0003800000 */
.L_x_56:
[----:B------:R-:W-:Y:S01]  /*3380*/  UISETP.NE.AND UP1, UPT, UR12, 0x1, UPT ;  /* 0x000000010c00788c */ /* 0x000fe2000bf25270 */
[----:B------:R-:W-:Y:S01]  /*3390*/  PLOP3.LUT P2, PT, PT, PT, PT, 0x80, 0x8 ;  /* 0x000000000008781c */ /* 0x000fe20003f4f070 */
[----:B------:R-:W-:Y:S02]  /*33a0*/  UIADD3 UR14, UPT, UPT, UR17, 0x1, URZ ;  /* 0x00000001110e7890 */ /* 0x000fe4000fffe0ff */
[----:B------:R-:W-:Y:S02]  /*33b0*/  ULEA UR64, UR17, UR10, 0xa ;  /* 0x0000000a11407291 */ /* 0x000fe4000f8e50ff */
[----:B------:R-:W-:Y:S01]  /*33c0*/  UISETP.NE.AND UP2, UPT, UR14, 0x4, UPT ;  /* 0x000000040e00788c */ /* 0x000fe2000bf45270 */
[----:B------:R-:W-:Y:S01]  /*33d0*/  PLOP3.LUT P0, PT, PT, PT, UP1, 0x80, 0x8 ;  /* 0x000000000008781c */ /* 0x000fe20003f0f018 */
[----:B------:R-:W-:Y:S02]  /*33e0*/  ULEA UR62, UR17, UR9, 0xb ;  /* 0x00000009113e7291 */ /* 0x000fe4000f8e58ff */
[----:B------:R-:W-:Y:S02]  /*33f0*/  USEL UR35, URZ, 0x1, UP2 ;  /* 0x00000001ff237887 */ /* 0x000fe40009000000 */
[----:B------:R-:W-:Y:S02]  /*3400*/  USEL UR14, UR14, URZ, UP2 ;  /* 0x000000ff0e0e7287 */ /* 0x000fe40009000000 */
[----:B------:R-:W-:Y:S02]  /*3410*/  UIADD3 UR60, UPT, UPT, UR64, 0x40, URZ ;  /* 0x00000040403c7890 */ /* 0x000fe4000fffe0ff */
[----:B------:R-:W-:Y:S01]  /*3420*/  @UP1 ULEA UR34, UR14, UR5, 0x3 ;  /* 0x000000050e221291 */ /* 0x000fe2000f8e18ff */
[----:B------:R-:W-:Y:S01]  /*3430*/  LOP3.LUT R8, R8, UR35, RZ, 0x3c, !PT ;  /* 0x0000002308087c12 */ /* 0x000fe2000f8e3cff */
[----:B------:R-:W-:Y:S02]  /*3440*/  UIADD3 UR58, UPT, UPT, UR62, 0x2, URZ ;  /* 0x000000023e3a7890 */ /* 0x000fe4000fffe0ff */
[----:B------:R-:W-:Y:S01]  /*3450*/  UIADD3 UR56, UPT, UPT, UR64, 0x80, URZ ;  /* 0x0000008040387890 */ /* 0x000fe2000fffe0ff */
[----:B-1----:R-:W-:Y:S01]  /*3460*/  @P0 SHF.L.U32 R0, R8, 0x1f, RZ ;  /* 0x0000001f08000819 */ /* 0x002fe200000006ff */
[----:B------:R-:W-:Y:S02]  /*3470*/  UIADD3 UR54, UPT, UPT, UR62, 0x4, URZ ;  /* 0x000000043e367890 */ /* 0x000fe4000fffe0ff */
[----:B------:R-:W-:Y:S01]  /*3480*/  UIADD3 UR52, UPT, UPT, UR64, 0xc0, URZ ;  /* 0x000000c040347890 */ /* 0x000fe2000fffe0ff */
[----:B------:R2:W3:Y:S01]  /*3490*/  @P0 SYNCS.PHASECHK.TRANS64.TRYWAIT P2, [UR34], R0 ;  /* 0x00000000ff0005a7 */ /* 0x0004e20008041122 */
[----:B------:R-:W-:Y:S02]  /*34a0*/  UIADD3 UR50, UPT, UPT, UR62, 0x6, URZ ;  /* 0x000000063e327890 */ /* 0x000fe4000fffe0ff */
        /* <DEDUP_REMOVED lines=9> */
[----:B------:R-:W-:Y:S01]  /*3540*/  UIADD3 UR12, UPT, UPT, UR12, -0x1, URZ ;  /* 0xffffffff0c0c7890 */ /* 0x000fe2000fffe0ff */
[----:B------:R-:W-:Y:S01]  /*3550*/  UMOV UR65, 0x20004020 ;  /* 0x2000402000417882 */ /* 0x000fe20000000000 */
[----:B------:R-:W-:Y:S01]  /*3560*/  UMOV UR63, 0x40004040 ;  /* 0x40004040003f7882 */ /* 0x000fe20000000000 */
[----:B------:R-:W-:Y:S01]  /*3570*/  UMOV UR61, 0x20004020 ;  /* 0x20004020003d7882 */ /* 0x000fe20000000000 */
[----:B------:R2:W-:Y:S01]  /*3580*/  UTCHMMA gdesc[UR62], gdesc[UR64], tmem[UR7], tmem[UR32], idesc[UR33], UP4 ;  /* 0x00ff20403e0075ea */ /* 0x0005e2000a000007 */
[----:B------:R-:W-:Y:S01]  /*3590*/  UPLOP3.LUT UP4, UPT, UPT, UPT, UPT, 0x80, 0x8 ;  /* 0x000000000008789c */ /* 0x000fe20003f8f070 */
[----:B------:R-:W-:Y:S01]  /*35a0*/  UMOV UR59, 0x40004040 ;  /* 0x40004040003b7882 */ /* 0x000fe20000000000 */
[----:B------:R-:W-:Y:S01]  /*35b0*/  UMOV UR57, 0x20004020 ;  /* 0x2000402000397882 */ /* 0x000fe20000000000 */
[----:B------:R2:W-:Y:S01]  /*35c0*/  UTCHMMA gdesc[UR58], gdesc[UR60], tmem[UR7], tmem[UR30], idesc[UR31], UPT ;  /* 0x00ff1e3c3a0075ea */ /* 0x0005e2000b800007 */
        /* <DEDUP_REMOVED lines=14> */
[----:B------:R-:W-:Y:S01]  /*36b0*/  UMOV UR35, 0x40004040 ;  /* 0x4000404000237882 */ /* 0x000fe20000000000 */
[----:B------:R2:W-:Y:S01]  /*36c0*/  UTCHMMA gdesc[UR38], gdesc[UR40], tmem[UR7], tmem[UR20], idesc[UR21], UPT ;  /* 0x00ff1428260075ea */ /* 0x0005e2000b800007 */
[----:B------:R2:W-:Y:S01]  /*36d0*/  UTCHMMA gdesc[UR34], gdesc[UR36], tmem[UR7], tmem[UR18], idesc[UR19], UPT ;  /* 0x00ff1224220075ea */ /* 0x0005e2000b800007 */
[----:B------:R2:W-:Y:S01]  /*36e0*/  UTCBAR [UR11], URZ ;  /* 0x000000ff0b0073e9 */ /* 0x0005e200080000ff */
[----:B------:R-:W-:Y:S01]  /*36f0*/  UMOV UR17, UR14 ;  /* 0x0000000e00117c82 */ /* 0x000fe20008000000 */
[----:B------:R-:W-:Y:S05]  /*3700*/  BRA.U UP0, `(.L_x_58) ;  /* 0xfffffffd00007547 */ /* 0x000fea000b83ffff */
.L_x_55:
[----:B------:R-:W-:Y:S01]  /*3710*/  UIADD3 UR15, UPT, UPT, UR15, 0x1, URZ ;  /* 0x000000010f0f7890 */ /* 0x000fe2000fffe0ff */
[C---:B------:R-:W-:Y:S01]  /*3720*/  ISETP.NE.AND P0, PT, R10.reuse, 0x2, PT ;  /* 0x000000020a00780c */ /* 0x040fe20003f05270 */
[----:B--2---:R-:W-:Y:S02]  /*3730*/  UIADD3 UR7, UPT, UPT, UR6, 0xb0, URZ ;  /* 0x000000b006077890 */ /* 0x004fe4000fffe0ff */
[----:B------:R-:W-:Y:S01]  /*3740*/  UISETP.NE.AND UP0, UPT, UR15, 0x4, UPT ;  /* 0x000000040f00788c */ /* 0x000fe2000bf05270 */
[----:B-1----:R-:W-:Y:S02]  /*3750*/  SEL R0, RZ, 0x1, P0 ;  /* 0x00000001ff007807 */ /* 0x002fe40000000000 */
[----:B------:R-:W-:Y:S01]  /*3760*/  SEL R10, R10, RZ, P0 ;  /* 0x000000ff0a0a7207 */ /* 0x000fe20000000000 */
[----:B------:R-:W-:Y:S01]  /*3770*/  USEL UR6, URZ, 0x1, UP0 ;  /* 0x00000001ff067887 */ /* 0x000fe20008000000 */
[----:B------:R-:W-:Y:S01]  /*3780*/  LOP3.LUT R9, R9, R0, RZ, 0x3c, !PT ;  /* 0x0000000009097212 */ /* 0x000fe200078e3cff */
[----:B------:R-:W-:Y:S01]  /*3790*/  USEL UR15, UR15, URZ, UP0 ;  /* 0x000000ff0f0f7287 */ /* 0x000fe20008000000 */
[----:B------:R1:W-:Y:S03]  /*37a0*/  UTCBAR [UR7], URZ ;  /* 0x000000ff070073e9 */ /* 0x0003e600080000ff */
[----:B------:R-:W-:Y:S01]  /*37b0*/  LOP3.LUT R11, R11, UR6, RZ, 0x3c, !PT ;  /* 0x000000060b0b7c12 */ /* 0x000fe2000f8e3cff */
[----:B------:R-:W-:Y:S07]  /*37c0*/  @P1 BRA `(.L_x_59) ;  /* 0xfffffff800501947 */ /* 0x000fee000383ffff */
[----:B------:R-:W2:Y:S01]  /*37d0*/  S2UR UR4, SR_CgaCtaId ;  /* 0x00000000000479c3 */ /* 0x000ea20000008800 */
[----:B------:R-:W-:Y:S01]  /*37e0*/  ELECT P0, URZ, PT ;  /* 0x0000000000ff782f */ /* 0x000fe20003800000 */
[----:B------:R-:W-:Y:S01]  /*37f0*/  IMAD.MOV.U32 R0, RZ, RZ, 0x1 ;  /* 0x00000001ff007424 */ /* 0x000fe200078e00ff */
[----:B------:R-:W-:Y:S01]  /*3800*/  UIADD3 UR5, UPT, UPT, UR5, 0xd0, URZ ;  /* 0x000000d005057890 */ /* 0x000fe2000fffe0ff */
[----:B------:R-:W-:Y:S01]  /*3810*/  SHF.L.U32 R3, R11, 0x1f, RZ ;  /* 0x0000001f0b037819 */ /* 0x000fe200000006ff */
[----:B------:R-:W-:-:S03]  /*3820*/  UMOV UR6, 0x40 ;  /* 0x0000004000067882 */ /* 0x000fc60000000000 */
[----:B------:R-:W-:Y:S01]  /*3830*/  UVIRTCOUNT.DEALLOC.SMPOOL 0x80 ;  /* 0x000000800000784c */ /* 0x000fe20000000000 */
[----:B--2---:R-:W-:Y:S02]  /*3840*/  ULEA UR4, UR4, UR6, 0x18 ;  /* 0x0000000604047291 */ /* 0x004fe4000f8ec0ff */
[----:B------:R-:W-:-:S07]  /*3850*/  ULEA UR6, UR15, UR5, 0x3 ;  /* 0x000000050f067291 */ /* 0x000fce000f8e18ff */
[----:B------:R2:W-:Y:S02]  /*3860*/  @P0 STS.U8 [UR4+0x1c], R0 ;  /* 0x00001c00ff000988 */ /* 0x0005e40008000004 */
[----:B------:R-:W4:Y:S02]  /*3870*/  SYNCS.PHASECHK.TRANS64.TRYWAIT P0, [UR6], R3 ;  /* 0x00000003ff0075a7 */ /* 0x000f240008001106 */
[----:B--2-4-:R-:W-:Y:S05]  /*3880*/  @!P0 BRA `(.L_x_60) ;  /* 0x00000050001c8947 */ /* 0x014fea0003800000 */
.L_x_151:
[----:B-1----:R-:W-:-:S04]  /*3890*/  UIADD3 UR7, UPT, UPT, UR15, 0x1, URZ ;  /* 0x000000010f077890 */ /* 0x002fc8000fffe0ff */
[----:B------:R-:W-:-:S04]  /*38a0*/  UISETP.NE.AND UP0, UPT, UR7, 0x4, UPT ;  /* 0x000000040700788c */ /* 0x000fc8000bf05270 */
[----:B------:R-:W-:Y:S02]  /*38b0*/  USEL UR8, URZ, 0x1, UP0 ;  /* 0x00000001ff087887 */ /* 0x000fe40008000000 */
[----:B------:R-:W-:-:S04]  /*38c0*/  USEL UR7, UR7, URZ, UP0 ;  /* 0x000000ff07077287 */ /* 0x000fc80008000000 */
[----:B------:R-:W-:Y:S01]  /*38d0*/  ULEA UR6, UR7, UR5, 0x3 ;  /* 0x0000000507067291 */ /* 0x000fe2000f8e18ff */
[----:B------:R-:W-:-:S04]  /*38e0*/  LOP3.LUT R2, R11, UR8, RZ, 0x3c, !PT ;  /* 0x000000080b027c12 */ /* 0x000fc8000f8e3cff */
[----:B--2---:R-:W-:-:S04]  /*38f0*/  SHF.L.U32 R3, R2, 0x1f, RZ ;  /* 0x0000001f02037819 */ /* 0x004fc800000006ff */
[----:B------:R-:W1:Y:S02]  /*3900*/  SYNCS.PHASECHK.TRANS64.TRYWAIT P0, [UR6], R3 ;  /* 0x00000003ff0075a7 */ /* 0x000e640008001106 */
[----:B-1----:R-:W-:Y:S05]  /*3910*/  @!P0 BRA `(.L_x_61) ;  /* 0x0000005000108947 */ /* 0x002fea0003800000 */
.L_x_153:
        /* <DEDUP_REMOVED lines=9> */
.L_x_155:
[----:B------:R-:W-:-:S04]  /*39b0*/  UIADD3 UR7, UPT, UPT, UR7, 0x1, URZ ;  /* 0x0000000107077890 */ /* 0x000fc8000fffe0ff */
[----:B------:R-:W-:-:S04]  /*39c0*/  UISETP.NE.AND UP0, UPT, UR7, 0x4, UPT ;  /* 0x000000040700788c */ /* 0x000fc8000bf05270 */
[----:B------:R-:W-:Y:S02]  /*39d0*/  USEL UR6, URZ, 0x1, UP0 ;  /* 0x00000001ff067887 */ /* 0x000fe40008000000 */
[----:B------:R-:W-:-:S04]  /*39e0*/  USEL UR7, UR7, URZ, UP0 ;  /* 0x000000ff07077287 */ /* 0x000fc80008000000 */
[----:B------:R-:W-:Y:S01]  /*39f0*/  ULEA UR7, UR7, UR5, 0x3 ;  /* 0x0000000507077291 */ /* 0x000fe2000f8e18ff */
[----:B-1----:R-:W-:-:S04]  /*3a00*/  LOP3.LUT R3, R2, UR6, RZ, 0x3c, !PT ;  /* 0x0000000602037c12 */ /* 0x002fc8000f8e3cff */
[----:B------:R-:W-:-:S04]  /*3a10*/  SHF.L.U32 R3, R3, 0x1f, RZ ;  /* 0x0000001f03037819 */ /* 0x000fc800000006ff */
[----:B------:R-:W1:Y:S02]  /*3a20*/  SYNCS.PHASECHK.TRANS64.TRYWAIT P0, [UR7], R3 ;  /* 0x00000003ff0075a7 */ /* 0x000e640008001107 */
[----:B-1----:R-:W-:Y:S05]  /*3a30*/  @!P0 BRA `(.L_x_63) ;  /* 0x0000004c00f88947 */ /* 0x002fea0003800000 */
.L_x_157:
[----:B------:R-:W-:Y:S01]  /*3a40*/  NOP ;  /* 0x0000000000007918 */ /* 0x000fe20000000000 */
[----:B-1----:R-:W1:Y:S01]  /*3a50*/  LDS R0, [UR4+0x14] ;  /* 0x00001404ff007984 */ /* 0x002e620008000800 */
[----:B------:R-:W-:Y:S01]  /*3a60*/  ULOP3.LUT UR6, UR16, 0xffff, URZ, 0xc0, !UPT ;  /* 0x0000ffff10067892 */ /* 0x000fe2000f8ec0ff */
[----:B------:R-:W-:Y:S01]  /*3a70*/  UMOV UR8, 0xffff ;  /* 0x0000ffff00087882 */ /* 0x000fe20000000000 */
[----:B------:R-:W-:Y:S02]  /*3a80*/  UMOV UR5, 0x1 ;  /* 0x0000000100057882 */ /* 0x000fe40000000000 */
[----:B------:R-:W-:-:S04]  /*3a90*/  USHF.R.U32.HI UR6, URZ, 0x5, UR6 ;  /* 0x00000005ff067899 */ /* 0x000fc80008011606 */
[----:B------:R-:W-:Y:S02]  /*3aa0*/  USHF.L.U32 UR8, UR8, UR6, URZ ;  /* 0x0000000608087299 */ /* 0x000fe400080006ff */
[----:B------:R-:W-:-:S04]  /*3ab0*/  USHF.L.U32 UR5, UR5, UR6, URZ ;  /* 0x0000000605057299 */ /* 0x000fc800080006ff */
[----:B-1----:R-:W-:-:S04]  /*3ac0*/  LOP3.LUT R0, R0, UR8, RZ, 0xc0, !PT ;  /* 0x0000000800007c12 */ /* 0x002fc8000f8ec0ff */
[----:B------:R-:W-:-:S13]  /*3ad0*/  ISETP.NE.AND P0, PT, R0, UR8, PT ;  /* 0x0000000800007c0c */ /* 0x000fda000bf05270 */
[----:B------:R-:W-:Y:S05]  /*3ae0*/  @P0 BRA `(.L_x_64) ;  /* 0x0000000000580947 */ /* 0x000fea0003800000 */
[----:B------:R-:W1:Y:S02]  /*3af0*/  LDS R0, [UR4+0x18] ;  /* 0x00001804ff007984 */ /* 0x000e640008000800 */
[----:B-1----:R-:W-:-:S04]  /*3b00*/  LOP3.LUT R0, R0, UR5, RZ, 0xc0, !PT ;  /* 0x0000000500007c12 */ /* 0x002fc8000f8ec0ff */
[----:B------:R-:W-:-:S13]  /*3b10*/  ISETP.NE.AND P0, PT, R0, UR5, PT ;  /* 0x0000000500007c0c */ /* 0x000fda000bf05270 */
[----:B------:R-:W-:Y:S05]  /*3b20*/  @P0 BRA `(.L_x_65) ;  /* 0x00000000003c0947 */ /* 0x000fea0003800000 */
[----:B------:R-:W1:Y:S01]  /*3b30*/  S2R R2, SR_LANEID ;  /* 0x0000000000027919 */ /* 0x000e620000000000 */
[----:B------:R-:W-:Y:S01]  /*3b40*/  ULOP3.LUT UR8, URZ, UR8, URZ, 0x33, !UPT ;  /* 0x00000008ff087292 */ /* 0x000fe2000f8e33ff */
[----:B------:R-:W-:Y:S01]  /*3b50*/  LOP3.LUT R4, RZ, UR5, RZ, 0x33, !PT ;  /* 0x00000005ff047c12 */ /* 0x000fe2000f8e33ff */
[----:B------:R-:W-:Y:S02]  /*3b60*/  VOTEU.ANY UR7, UPT, PT ;  /* 0x0000000000077886 */ /* 0x000fe400038e0100 */
[----:B------:R-:W-:Y:S01]  /*3b70*/  UFLO.U32 UR7, UR7 ;  /* 0x00000007000772bd */ /* 0x000fe200080e0000 */
[----:B------:R-:W2:Y:S01]  /*3b80*/  REDUX UR5, R4 ;  /* 0x00000000040573c4 */ /* 0x000ea20000000000 */
[----:B------:R-:W-:-:S06]  /*3b90*/  IMAD.U32 R0, RZ, RZ, UR8 ;  /* 0x00000008ff007e24 */ /* 0x000fcc000f8e00ff */
[----:B------:R4:W-:Y:S01]  /*3ba0*/  UTCATOMSWS.AND URZ, UR8 ;  /* 0x0000000800ff79e3 */ /* 0x0009e20008000000 */
[----:B------:R-:W3:Y:S01]  /*3bb0*/  REDUX UR6, R0 ;  /* 0x00000000000673c4 */ /* 0x000ee20000000000 */
[----:B-1----:R-:W-:Y:S01]  /*3bc0*/  ISETP.EQ.U32.AND P0, PT, R2, UR7, PT ;  /* 0x0000000702007c0c */ /* 0x002fe2000bf02070 */
[----:B--2---:R-:W-:Y:S01]  /*3bd0*/  IMAD.U32 R2, RZ, RZ, UR5 ;  /* 0x00000005ff027e24 */ /* 0x004fe2000f8e00ff */
[----:B---3--:R-:W-:-:S11]  /*3be0*/  MOV R3, UR6 ;  /* 0x0000000600037c02 */ /* 0x008fd60008000f00 */
[----:B------:R4:W-:Y:S04]  /*3bf0*/  @P0 ATOMS.AND RZ, [UR4+0x14], R3 ;  /* 0x00001403ffff098c */ /* 0x0009e8000a800004 */
[----:B------:R4:W-:Y:S01]  /*3c00*/  @P0 ATOMS.AND RZ, [UR4+0x18], R2 ;  /* 0x00001802ffff098c */ /* 0x0009e2000a800004 */
[----:B------:R-:W-:Y:S05]  /*3c10*/  BRA `(.L_x_66) ;  /* 0x0000000000147947 */ /* 0x000fea0003800000 */
.L_x_65:
[----:B------:R-:W-:Y:S02]  /*3c20*/  MOV R2, 0x3c40 ;  /* 0x00003c4000027802 */ /* 0x000fe40000000f00 */
[----:B---3-5:R-:W-:Y:S05]  /*3c30*/  CALL.REL.NOINC `($__internal_0_$__cuda_sm10x_tcgen05_guardrail_trap_col_being_dealloced_not_returned_by_alloc) ;  /* 0x0000005000e07944 */ /* 0x028fea0003c00000 */
[----:B------:R-:W-:Y:S05]  /*3c40*/  BRA `(.L_x_66) ;  /* 0x0000000000087947 */ /* 0x000fea0003800000 */
.L_x_64:
[----:B------:R-:W-:Y:S02]  /*3c50*/  MOV R2, 0x3c70 ;  /* 0x00003c7000027802 */ /* 0x000fe40000000f00 */
[----:B---3-5:R-:W-:Y:S05]  /*3c60*/  CALL.REL.NOINC `($__internal_2_$__cuda_sm10x_tcgen05_guardrail_trap_unallocated_columns_being_dealloced) ;  /* 0x0000005000ec7944 */ /* 0x028fea0003c00000 */
.L_x_66:
[----:B------:R-:W-:Y:S01]  /*3c70*/  NOP ;  /* 0x0000000000007918 */ /* 0x000fe20000000000 */
[----:B----4-:R-:W-:Y:S05]  /*3c80*/  EXIT ;  /* 0x000000000000794d */ /* 0x010fea0003800000 */
.L_x_48:
[----:B------:R-:W-:-:S09]  /*3c90*/  UISETP.NE.OR UP2, UPT, UR8, 0x3, !UP2 ;  /* 0x000000030800788c */ /* 0x000fd2000d745670 */
[----:B------:R-:W-:Y:S05]  /*3ca0*/  BRA.U UP2, `(.L_x_67) ;  /* 0x0000001102147547 */ /* 0x000fea000b800000 */
[----:B------:R-:W1:Y:S01]  /*3cb0*/  LDC R0, c[0x0][0xb30] ;  /* 0x0002cc00ff007b82 */ /* 0x000e620000000800 */
[----:B------:R-:W2:Y:S01]  /*3cc0*/  LDCU.64 UR8, c[0x0][0x888] ;  /* 0x00011100ff0877ac */ /* 0x000ea20008000a00 */
[----:B------:R-:W-:Y:S02]  /*3cd0*/  HFMA2 R25, -RZ, RZ, 0, 0 ;  /* 0x00000000ff197431 */ /* 0x000fe400000001ff */
[----:B-----5:R-:W-:Y:S01]  /*3ce0*/  IMAD.MOV.U32 R32, RZ, RZ, 0x1 ;  /* 0x00000001ff207424 */ /* 0x020fe200078e00ff */
[----:B------:R-:W-:Y:S01]  /*3cf0*/  MOV R23, 0x2000 ;  /* 0x0000200000177802 */ /* 0x000fe20000000f00 */
[----:B------:R-:W4:Y:S01]  /*3d00*/  LDCU.64 UR4, c[0x0][0x890] ;  /* 0x00011200ff0477ac */ /* 0x000f220008000a00 */
[----:B------:R-:W-:Y:S01]  /*3d10*/  IMAD.MOV.U32 R27, RZ, RZ, RZ ;  /* 0x000000ffff1b7224 */ /* 0x000fe200078e00ff */
[----:B------:R-:W3:Y:S01]  /*3d20*/  LDC R19, c[0x0][0x370] ;  /* 0x0000dc00ff137b82 */ /* 0x000ee20000000800 */
[----:B------:R-:W-:Y:S01]  /*3d30*/  UMOV UR7, 0x400 ;  /* 0x0000040000077882 */ /* 0x000fe20000000000 */
[----:B------:R-:W-:-:S02]  /*3d40*/  UPLOP3.LUT UP1, UPT, UPT, UPT, UPT, 0x40, 0x4 ;  /* 0x000000000004789c */ /* 0x000fc40003f2e870 */
[----:B------:R-:W-:-:S04]  /*3d50*/  ULEA UR7, UR37, UR7, 0x18 ;  /* 0x0000000725077291 */ /* 0x000fc8000f8ec0ff */
[----:B------:R-:W3:Y:S01]  /*3d60*/  LDC R2, c[0x0][0xb0c] ;  /* 0x0002c300ff027b82 */ /* 0x000ee20000000800 */
[----:B------:R-:W-:Y:S02]  /*3d70*/  UIADD3 UR13, UPT, UPT, UR7, 0x58, URZ ;  /* 0x00000058070d7890 */ /* 0x000fe4000fffe0ff */
[----:B--2---:R-:W-:Y:S02]  /*3d80*/  UISETP.NE.U32.AND UP2, UPT, UR8, URZ, UPT ;  /* 0x000000ff0800728c */ /* 0x004fe4000bf45070 */
[----:B------:R-:W-:Y:S02]  /*3d90*/  UIADD3 UR33, UPT, UPT, UR7, 0x40, URZ ;  /* 0x0000004007217890 */ /* 0x000fe4000fffe0ff */
[----:B----4-:R-:W-:Y:S01]  /*3da0*/  UISETP.NE.U32.AND UP3, UPT, UR4, URZ, UPT ;  /* 0x000000ff0400728c */ /* 0x010fe2000bf65070 */
[----:B------:R-:W2:Y:S01]  /*3db0*/  LDC R18, c[0x0][0xb20] ;  /* 0x0002c800ff127b82 */ /* 0x000ea20000000800 */
[----:B-1----:R-:W-:Y:S01]  /*3dc0*/  ISETP.NE.AND P1, PT, R0, 0x1, PT ;  /* 0x000000010000780c */ /* 0x002fe20003f25270 */
[----:B------:R-:W-:-:S02]  /*3dd0*/  UISETP.NE.AND.EX UP2, UPT, UR9, URZ, UPT, UP2 ;  /* 0x000000ff0900728c */ /* 0x000fc4000bf45320 */
[----:B------:R-:W-:Y:S02]  /*3de0*/  UIADD3 UR25, UPT, UPT, UR7, 0x48, URZ ;  /* 0x0000004807197890 */ /* 0x000fe4000fffe0ff */
[----:B------:R-:W-:Y:S02]  /*3df0*/  UIADD3 UR17, UPT, UPT, UR7, 0x50, URZ ;  /* 0x0000005007117890 */ /* 0x000fe4000fffe0ff */
[----:B------:R-:W1:Y:S01]  /*3e00*/  LDC.64 R36, c[0x0][0x348] ;  /* 0x0000d200ff247b82 */ /* 0x000e620000000a00 */
[----:B------:R-:W-:Y:S02]  /*3e10*/  UPRMT UR13, UR37, 0x654, UR13 ;  /* 0x00000654250d7896 */ /* 0x000fe4000800000d */
[----:B------:R-:W-:-:S05]  /*3e20*/  UISETP.NE.AND.EX UP3, UPT, UR5, URZ, UPT, UP3 ;  /* 0x000000ff0500728c */ /* 0x000fca000bf65330 */
[----:B------:R-:W4:Y:S08]  /*3e30*/  LDC.64 R16, c[0x0][0xb10] ;  /* 0x0002c400ff107b82 */ /* 0x000f300000000a00 */
[----:B------:R-:W1:Y:S08]  /*3e40*/  LDC.64 R6, c[0x0][0xb18] ;  /* 0x0002c600ff067b82 */ /* 0x000e700000000a00 */
[----:B------:R-:W1:Y:S08]  /*3e50*/  LDC.64 R4, c[0x0][0xb28] ;  /* 0x0002ca00ff047b82 */ /* 0x000e700000000a00 */
[----:B--23--:R-:W1:Y:S02]  /*3e60*/  LDC R22, c[0x0][0x374] ;  /* 0x0000dd00ff167b82 */ /* 0x00ce640000000800 */
.L_x_78:
[----:B------:R-:W-:Y:S02]  /*3e70*/  LEA R0, R27, UR7, 0x3 ;  /* 0x000000071b007c11 */ /* 0x000fe4000f8e18ff */
[----:B------:R-:W-:Y:S02]  /*3e80*/  SHF.L.U32 R3, R25, 0x1f, RZ ;  /* 0x0000001f19037819 */ /* 0x000fe400000006ff */
[----:B------:R-:W-:Y:S02]  /*3e90*/  LEA R28, R27, UR7, 0x4 ;  /* 0x000000071b1c7c11 */ /* 0x000fe4000f8e20ff */
[----:B--2---:R-:W2:Y:S02]  /*3ea0*/  SYNCS.PHASECHK.TRANS64.TRYWAIT P0, [R0+URZ+0x90], R3 ;  /* 0x00009003000075a7 */ /* 0x004ea400080011ff */
[----:B--2---:R-:W-:Y:S05]  /*3eb0*/  @!P0 BRA `(.L_x_68) ;  /* 0x0000004800f08947 */ /* 0x004fea0003800000 */
.L_x_158:
[----:B------:R-:W-:Y:S01]  /*3ec0*/  ISETP.GE.AND P0, PT, R26, 0x1, PT ;  /* 0x000000011a00780c */ /* 0x000fe20003f06270 */
[----:B------:R-:W3:Y:S01]  /*3ed0*/  LDS.128 R28, [R28+0x120] ;  /* 0x000120001c1c7984 */ /* 0x000ee20000000c00 */
[----:B--2---:R-:W-:Y:S01]  /*3ee0*/  VIADD R0, R0, 0xa0 ;  /* 0x000000a000007836 */ /* 0x004fe20000000000 */
[----:B------:R-:W-:Y:S01]  /*3ef0*/  @!PT LDS RZ, [RZ] ;  /* 0x00000000fffff984 */ /* 0x000fe20000000800 */
[----:B------:R-:W-:Y:S01]  /*3f00*/  @!PT LDS RZ, [RZ] ;  /* 0x00000000fffff984 */ /* 0x000fe20000000800 */
[----:B------:R-:W-:Y:S01]  /*3f10*/  @!PT LDS RZ, [RZ] ;  /* 0x00000000fffff984 */ /* 0x000fe20000000800 */
[----:B------:R-:W-:Y:S01]  /*3f20*/  @!PT LDS RZ, [RZ] ;  /* 0x00000000fffff984 */ /* 0x000fe20000000800 */
[----:B------:R2:W-:Y:S06]  /*3f30*/  MEMBAR.ALL.CTA ;  /* 0x0000000000007992 */ /* 0x0005ec0000008000 */
[----:B--2---:R-:W2:Y:S01]  /*3f40*/  FENCE.VIEW.ASYNC.S ;  /* 0x00000000000073c6 */ /* 0x004ea20000000000 */
[----:B------:R-:W-:Y:S04]  /*3f50*/  PRMT R0, RZ, 0x654, R0 ;  /* 0x00000654ff007816 */ /* 0x000fe80000000000 */
[----:B--2---:R2:W-:Y:S01]  /*3f60*/  SYNCS.ARRIVE.TRANS64.RED.A1T0 RZ, [R0+URZ], RZ ;  /* 0x000000ff00ff79a7 */ /* 0x0045e200081004ff */
[----:B---3--:R-:W-:Y:S11]  /*3f70*/  LOP3.LUT P3, RZ, R30, 0x1, RZ, 0xc0, !PT ;  /* 0x000000011eff7812 */ /* 0x008ff6000786c0ff */
[----:B------:R-:W-:Y:S02]  /*3f80*/  @!UPT UIADD3 URZ, UPT, UPT, URZ, URZ, URZ ;  /* 0x000000fffffff290 */ /* 0x000fe4000fffe0ff */
[----:B------:R-:W-:Y:S02]  /*3f90*/  @P3 MOV R13, R28 ;  /* 0x0000001c000d3202 */ /* 0x000fe40000000f00 */
[----:B------:R-:W-:Y:S01]  /*3fa0*/  @P3 LOP3.LUT R8, R29, 0xffff, RZ, 0xc0, !PT ;  /* 0x0000ffff1d083812 */ /* 0x000fe200078ec0ff */
[----:B--2---:R-:W-:Y:S06]  /*3fb0*/  @!P0 BRA `(.L_x_69) ;  /* 0x0000000000a48947 */ /* 0x004fec0003800000 */
[----:B-1----:R-:W-:Y:S01]  /*3fc0*/  IMAD.HI.U32 R33, R22, R7, RZ ;  /* 0x0000000716217227 */ /* 0x002fe200078e00ff */
[----:B------:R-:W-:Y:S02]  /*3fd0*/  ISETP.NE.AND P0, PT, R6, 0x1, PT ;  /* 0x000000010600780c */ /* 0x000fe40003f05270 */
[----:B------:R-:W-:Y:S01]  /*3fe0*/  ISETP.NE.AND P2, PT, R26, 0x1, PT ;  /* 0x000000011a00780c */ /* 0x000fe20003f45270 */
[----:B----4-:R-:W-:Y:S01]  /*3ff0*/  IMAD.HI.U32 R34, R19, R16, RZ ;  /* 0x0000001013227227 */ /* 0x010fe200078e00ff */
[----:B------:R-:W-:Y:S02]  /*4000*/  SHF.R.U32.HI R33, RZ, R18, R33 ;  /* 0x00000012ff217219 */ /* 0x000fe40000011621 */
[----:B------:R-:W-:Y:S01]  /*4010*/  ISETP.NE.AND P4, PT, R2, 0x1, PT ;  /* 0x000000010200780c */ /* 0x000fe20003f85270 */
[----:B------:R-:W-:Y:S01]  /*4020*/  IMAD.HI.U32 R38, R13, R16, RZ ;  /* 0x000000100d267227 */ /* 0x000fe200078e00ff */
[----:B------:R-:W-:Y:S02]  /*4030*/  SHF.R.U32.HI R34, RZ, R17, R34 ;  /* 0x00000011ff227219 */ /* 0x000fe40000011622 */
[----:B------:R-:W-:Y:S01]  /*4040*/  SEL R3, R22, R33, !P0 ;  /* 0x0000002116037207 */ /* 0x000fe20004000000 */
[C---:B------:R-:W-:Y:S01]  /*4050*/  IMAD.HI.U32 R33, R8.reuse, R7, RZ ;  /* 0x0000000708217227 */ /* 0x040fe200078e00ff */
[----:B------:R-:W-:Y:S02]  /*4060*/  SEL R11, R19, R34, !P4 ;  /* 0x00000022130b7207 */ /* 0x000fe40006000000 */
[----:B------:R-:W-:Y:S01]  /*4070*/  SHF.R.U32.HI R38, RZ, R17, R38 ;  /* 0x00000011ff267219 */ /* 0x000fe20000011626 */
[----:B------:R-:W-:Y:S01]  /*4080*/  IMAD.HI.U32 R40, R3, R4, RZ ;  /* 0x0000000403287227 */ /* 0x000fe200078e00ff */
[----:B------:R-:W-:Y:S03]  /*4090*/  SHF.R.U32.HI R33, RZ, R18, R33 ;  /* 0x00000012ff217219 */ /* 0x000fe60000011621 */
[----:B------:R-:W-:Y:S01]  /*40a0*/  IMAD.HI.U32 R34, R11, R4, RZ ;  /* 0x000000040b227227 */ /* 0x000fe200078e00ff */
[----:B------:R-:W-:Y:S02]  /*40b0*/  @P2 SHF.R.U32.HI R3, RZ, R5, R40 ;  /* 0x00000005ff032219 */ /* 0x000fe40000011628 */
[----:B------:R-:W-:Y:S02]  /*40c0*/  SEL R9, R8, R33, !P0 ;  /* 0x0000002108097207 */ /* 0x000fe40004000000 */
[----:B------:R-:W-:Y:S01]  /*40d0*/  @P2 SHF.R.U32.HI R11, RZ, R5, R34 ;  /* 0x00000005ff0b2219 */ /* 0x000fe20000011622 */
[C---:B------:R-:W-:Y:S01]  /*40e0*/  IMAD R10, R26.reuse, R3, RZ ;  /* 0x000000031a0a7224 */ /* 0x040fe200078e02ff */
[----:B------:R-:W-:Y:S01]  /*40f0*/  SEL R3, R13, R38, !P4 ;  /* 0x000000260d037207 */ /* 0x000fe20006000000 */
[C---:B------:R-:W-:Y:S03]  /*4100*/  IMAD.HI.U32 R14, R9.reuse, R4, RZ ;  /* 0x00000004090e7227 */ /* 0x040fe600078e00ff */
[----:B------:R-:W-:Y:S01]  /*4110*/  ISETP.GE.AND P0, PT, R9, R10, PT ;  /* 0x0000000a0900720c */ /* 0x000fe20003f06270 */
[C---:B------:R-:W-:Y:S01]  /*4120*/  IMAD R12, R26.reuse, R11, RZ ;  /* 0x0000000b1a0c7224 */ /* 0x040fe200078e02ff */
[-C--:B------:R-:W-:Y:S04]  /*4130*/  SHF.R.U32.HI R14, RZ, R5.reuse, R14 ;  /* 0x00000005ff0e7219 */ /* 0x080fe8000001160e */
[----:B------:R-:W-:Y:S02]  /*4140*/  ISETP.GE.OR P0, PT, R3, R12, P0 ;  /* 0x0000000c0300720c */ /* 0x000fe40000706670 */
[----:B------:R-:W-:Y:S05]  /*4150*/  SEL R15, R9, R14, !P2 ;  /* 0x0000000e090f7207 */ /* 0x000fea0005000000 */
[----:B------:R-:W-:Y:S04]  /*4160*/  IMAD.MOV R14, RZ, RZ, -R15 ;  /* 0x000000ffff0e7224 */ /* 0x000fe800078e0a0f */
[----:B------:R-:W-:Y:S02]  /*4170*/  IMAD R14, R26, R14, R9 ;  /* 0x0000000e1a0e7224 */ /* 0x000fe400078e0209 */
[C---:B------:R-:W-:Y:S05]  /*4180*/  @!P0 IMAD.HI.U32 R10, R3.reuse, R4, RZ ;  /* 0x00000004030a8227 */ /* 0x040fea00078e00ff */
[----:B------:R-:W-:Y:S04]  /*4190*/  @!P0 SHF.R.U32.HI R10, RZ, R5, R10 ;  /* 0x00000005ff0a8219 */ /* 0x000fe8000001160a */
[----:B------:R-:W-:Y:S01]  /*41a0*/  @!P0 SEL R0, R3, R10, !P2 ;  /* 0x0000000a03008207 */ /* 0x000fe20005000000 */
[----:B------:R-:W-:Y:S03]  /*41b0*/  IMAD.MOV R10, RZ, RZ, -R3 ;  /* 0x000000ffff0a7224 */ /* 0x000fe600078e0a03 */
[----:B------:R-:W-:Y:S01]  /*41c0*/  @!P0 IADD3 R15, PT, PT, R15, -R0, RZ ;  /* 0x800000000f0f8210 */ /* 0x000fe20007ffe0ff */
[----:B------:R-:W-:Y:S01]  /*41d0*/  @!P0 IMAD R0, R11, R14, R0 ;  /* 0x0000000e0b008224 */ /* 0x000fe200078e0200 */
[----:B------:R-:W-:Y:S01]  /*41e0*/  IADD3 R11, PT, PT, -R9, RZ, RZ ;  /* 0x000000ff090b7210 */ /* 0x000fe20007ffe1ff */
[----:B------:R-:W-:Y:S02]  /*41f0*/  IMAD R13, R2, R10, R13 ;  /* 0x0000000a020d7224 */ /* 0x000fe400078e020d */
[----:B------:R-:W-:Y:S02]  /*4200*/  @!P0 IMAD R9, R15, R26, R3 ;  /* 0x0000001a0f098224 */ /* 0x000fe400078e0203 */
[----:B------:R-:W-:Y:S02]  /*4210*/  @!P0 IMAD.MOV.U32 R3, RZ, RZ, R0 ;  /* 0x000000ffff038224 */ /* 0x000fe400078e0000 */
[----:B------:R-:W-:Y:S02]  /*4220*/  IMAD R8, R6, R11, R8 ;  /* 0x0000000b06087224 */ /* 0x000fe400078e0208 */
[----:B------:R-:W-:Y:S02]  /*4230*/  IMAD R13, R3, R2, R13 ;  /* 0x00000002030d7224 */ /* 0x000fe400078e020d */
[----:B------:R-:W-:Y:S02]  /*4240*/  IMAD R8, R9, R6, R8 ;  /* 0x0000000609087224 */ /* 0x000fe400078e0208 */
.L_x_69:
[----:B------:R-:W-:Y:S05]  /*4250*/  BRA.U UP1, `(.L_x_70) ;  /* 0x0000000101107547 */ /* 0x000fea000b800000 */
[----:B------:R-:W-:Y:S04]  /*4260*/  MOV R0, UR6 ;  /* 0x0000000600007c02 */ /* 0x000fe80008000f00 */
[----:B------:R-:W-:Y:S04]  /*4270*/  SHF.L.U32 R3, R0, 0x1f, RZ ;  /* 0x0000001f00037819 */ /* 0x000fe800000006ff */
[----:B------:R-:W2:Y:S02]  /*4280*/  SYNCS.PHASECHK.TRANS64.TRYWAIT P0, [UR7+0x88], R3 ;  /* 0x00008803ff0075a7 */ /* 0x000ea40008001107 */
[----:B--2---:R-:W-:Y:S05]  /*4290*/  @!P0 BRA `(.L_x_71) ;  /* 0x00000048000c8947 */ /* 0x004fea0003800000 */
.L_x_70:
[----:B------:R-:W-:Y:S02]  /*42a0*/  R2UR UR35, R21 ;  /* 0x00000000152372ca */ /* 0x000fe400000e0000 */
[----:B------:R-:W-:Y:S02]  /*42b0*/  R2UR UR34, R20 ;  /* 0x00000000142272ca */ /* 0x000fe400000e0000 */
[----:B------:R-:W-:Y:S02]  /*42c0*/  ISETP.NE.U32.AND P2, PT, RZ, UR4, PT ;  /* 0x00000004ff007c0c */ /* 0x000fe4000bf45070 */
[----:B------:R-:W-:Y:S02]  /*42d0*/  SHF.L.U32 R12, R32, 0x1f, RZ ;  /* 0x0000001f200c7819 */ /* 0x000fe400000006ff */
[----:B------:R-:W-:Y:S05]  /*42e0*/  ISETP.NE.AND.EX P2, PT, RZ, UR5, PT, P2 ;  /* 0x00000005ff007c0c */ /* 0x000fea000bf45320 */
[----:B------:R-:W-:Y:S02]  /*42f0*/  USHF.L.U32 UR35, UR35, 0x7, URZ ;  /* 0x0000000723237899 */ /* 0x000fe400080006ff */
[----:B------:R-:W-:Y:S01]  /*4300*/  USHF.L.U32 UR34, UR34, 0x6, URZ ;  /* 0x0000000622227899 */ /* 0x000fe200080006ff */
[----:B------:R-:W-:Y:S11]  /*4310*/  BRA.U !UP3, `(.L_x_72) ;  /* 0x000000010b347547 */ /* 0x000ff6000b800000 */
[----:B------:R-:W-:Y:S01]  /*4320*/  UPLOP3.LUT UP0, UPT, UPT, UPT, UP2, 0x80, 0x8 ;  /* 0x000000000008789c */ /* 0x000fe20003f0f020 */
[----:B--2---:R-:W-:Y:S02]  /*4330*/  HFMA2 R0, -RZ, RZ, 0, 5.9604644775390625e-08 ;  /* 0x00000001ff007431 */ /* 0x004fe400000001ff */
[----:B------:R-:W-:Y:S03]  /*4340*/  IMAD.MOV.U32 R67, RZ, RZ, 0x1 ;  /* 0x00000001ff437424 */ /* 0x000fe600078e00ff */
[----:B------:R-:W-:Y:S05]  /*4350*/  PLOP3.LUT P0, PT, PT, PT, UP0, 0x80, 0x8 ;  /* 0x000000000008781c */ /* 0x000fea0003f0f008 */
[----:B------:R-:W2:Y:S01]  /*4360*/  @UP0 LDCU.64 UR10, c[0x0][0x888] ;  /* 0x00011100ff0a07ac */ /* 0x000ea20008000a00 */
[----:B------:R-:W-:Y:S07]  /*4370*/  @UP0 UIMAD UR8, UR36, UR4, URZ ;  /* 0x00000004240802a4 */ /* 0x000fee000f8e02ff */
[----:B------:R-:W-:Y:S01]  /*4380*/  @!P0 PRMT R67, R0, 0x7610, R67 ;  /* 0x0000761000438816 */ /* 0x000fe20000000043 */
[----:B--2---:R-:W-:Y:S03]  /*4390*/  @UP0 UIMAD.WIDE UR10, UR8, 0x4, UR10 ;  /* 0x00000004080a08a5 */ /* 0x004fe6000f8e020a */
[----:B------:R-:W2:Y:S03]  /*43a0*/  @!UP0 LDCU UR8, c[0x0][0x880] ;  /* 0x00011000ff0887ac */ /* 0x000ea60008000800 */
[----:B------:R-:W-:Y:S01]  /*43b0*/  IMAD.U32 R10, RZ, RZ, UR10 ;  /* 0x0000000aff0a7e24 */ /* 0x000fe2000f8e00ff */
[----:B------:R-:W-:Y:S05]  /*43c0*/  MOV R11, UR11 ;  /* 0x0000000b000b7c02 */ /* 0x000fea0008000f00 */
[----:B------:R3:W5:Y:S02]  /*43d0*/  @P0 LDG.E R35, desc[UR46][R10.64] ;  /* 0x0000002e0a230981 */ /* 0x000764000c1e1900 */
[----:B--23--:R-:W-:Y:S07]  /*43e0*/  @!P0 IMAD.U32 R35, RZ, RZ, UR8 ;  /* 0x00000008ff238e24 */ /* 0x00cfee000f8e00ff */
.L_x_72:
[----:B-----5:R-:W-:Y:S01]  /*43f0*/  @!P2 FSETP.EQ.AND P0, PT, R35, RZ, PT ;  /* 0x000000ff2300a20b */ /* 0x020fe20003f02000 */
[----:B------:R-:W-:Y:S01]  /*4400*/  @!UPT UIADD3 URZ, UPT, UPT, URZ, URZ, URZ ;  /* 0x000000fffffff290 */ /* 0x000fe2000fffe0ff */
[----:B------:R-:W-:Y:S11]  /*4410*/  @!P2 BRA `(.L_x_73) ;  /* 0x000000000014a947 */ /* 0x000ff60003800000 */
[----:B------:R-:W-:Y:S02]  /*4420*/  LOP3.LUT P2, RZ, R67, 0xff, RZ, 0xc0, !PT ;  /* 0x000000ff43ff7812 */ /* 0x000fe4000784c0ff */
[----:B------:R-:W-:Y:S04]  /*4430*/  PLOP3.LUT P0, PT, PT, PT, UP0, 0x80, 0x8 ;  /* 0x000000000008781c */ /* 0x000fe80003f0f008 */
[----:B------:R-:W-:Y:S07]  /*4440*/  PLOP3.LUT P0, PT, P0, PT, PT, 0x8, 0x80 ;  /* 0x000000000080781c */ /* 0x000fee000070e170 */
[----:B------:R-:W-:Y:S11]  /*4450*/  @P2 FSETP.EQ.AND P0, PT, R35, RZ, PT ;  /* 0x000000ff2300220b */ /* 0x000ff60003f02000 */
[----:B------:R-:W-:Y:S02]  /*4460*/  @!UPT UIADD3 URZ, UPT, UPT, URZ, URZ, URZ ;  /* 0x000000fffffff290 */ /* 0x000fe4000fffe0ff */
.L_x_73:
[----:B------:R-:W3:Y:S01]  /*4470*/  SYNCS.PHASECHK.TRANS64.TRYWAIT P2, [UR7+0x60], R12 ;  /* 0x0000600cff0075a7 */ /* 0x000ee20008041107 */
[----:B------:R-:W-:Y:S04]  /*4480*/  ELECT P4, URZ, PT ;  /* 0x0000000000ff782f */ /* 0x000fe80003880000 */
[----:B------:R-:W-:Y:S11]  /*4490*/  PLOP3.LUT P4, PT, P0, P4, PT, 0xf2, 0x2f ;  /* 0x00000000002f781c */ /* 0x000ff60000789e72 */
[----:B------:R-:W-:Y:S02]  /*44a0*/  @!UPT UIADD3 URZ, UPT, UPT, URZ, URZ, URZ ;  /* 0x000000fffffff290 */ /* 0x000fe4000fffe0ff */
[----:B-1----:R-:W-:Y:S05]  /*44b0*/  @!P4 IADD3 R9, P0, PT, R36, 0x580, RZ ;  /* 0x000005802409c810 */ /* 0x002fea0007f1e0ff */
[----:B--2---:R-:W-:Y:S01]  /*44c0*/  @!P4 IMAD.X R0, RZ, RZ, R37, P0 ;  /* 0x000000ffff00c224 */ /* 0x004fe200000e0625 */
[----:B---3--:R-:W-:Y:S07]  /*44d0*/  @!P2 BRA `(.L_x_74) ;  /* 0x000000440094a947 */ /* 0x008fee0003800000 */
.L_x_161:
[----:B------:R-:W-:Y:S01]  /*44e0*/  @!P4 R2UR UR8, R0 ;  /* 0x000000000008c2ca */ /* 0x000fe200000e0000 */
[----:B------:R-:W-:Y:S01]  /*44f0*/  VOTEU.ALL UP1, P4 ;  /* 0x0000000000ff7886 */ /* 0x000fe20002020000 */
[----:B------:R-:W-:Y:S01]  /*4500*/  @!P4 R2UR UR9, R9 ;  /* 0x000000000909c2ca */ /* 0x000fe200000e0000 */
[----:B------:R-:W-:Y:S01]  /*4510*/  @!P4 IMAD.MOV.U32 R0, RZ, RZ, 0x2000 ;  /* 0x00002000ff00c424 */ /* 0x000fe200078e00ff */
[----:B------:R-:W-:Y:S01]  /*4520*/  UMOV UR10, 0x0 ;  /* 0x00000000000a7882 */ /* 0x000fe20000000000 */
[----:B------:R-:W-:Y:S01]  /*4530*/  UMOV UR11, 0x10000000 ;  /* 0x10000000000b7882 */ /* 0x000fe20000000000 */
[----:B------:R-:W-:Y:S01]  /*4540*/  @!UP1 UIADD3 UR32, UPT, UPT, UR7, 0x200, URZ ;  /* 0x0000020007209890 */ /* 0x000fe2000fffe0ff */
[----:B------:R-:W-:Y:S01]  /*4550*/  @!P4 IADD3 R9, P0, PT, R36, 0x580, RZ ;  /* 0x000005802409c810 */ /* 0x000fe20007f1e0ff */
[----:B------:R-:W-:Y:S05]  /*4560*/  VOTEU.ALL UP1, P4 ;  /* 0x0000000000ff7886 */ /* 0x000fea0002020000 */
[----:B------:R-:W-:Y:S01]  /*4570*/  IMAD.U32 R11, RZ, RZ, UR8 ;  /* 0x00000008ff0b7e24 */ /* 0x000fe2000f8e00ff */
[----:B------:R-:W-:Y:S01]  /*4580*/  UPRMT UR8, UR37, 0x654, UR33 ;  /* 0x0000065425087896 */ /* 0x000fe20008000021 */
[----:B------:R-:W-:Y:S03]  /*4590*/  IMAD.U32 R10, RZ, RZ, UR9 ;  /* 0x00000009ff0a7e24 */ /* 0x000fe6000f8e00ff */
[----:B------:R-:W-:Y:S02]  /*45a0*/  @!P4 R2UR UR15, R11 ;  /* 0x000000000b0fc2ca */ /* 0x000fe400000e0000 */
[----:B------:R-:W-:Y:S11]  /*45b0*/  @!P4 R2UR UR14, R10 ;  /* 0x000000000a0ec2ca */ /* 0x000ff600000e0000 */
[----:B------:R-:W-:Y:S02]  /*45c0*/  @!UPT UIADD3 URZ, UPT, UPT, URZ, URZ, URZ ;  /* 0x000000fffffff290 */ /* 0x000fe4000fffe0ff */
[----:B------:R2:W-:Y:S01]  /*45d0*/  @!UP1 UTMALDG.3D [UR32], [UR14], desc[UR10] ;  /* 0x00000a200e0095b4 */ /* 0x0005e20008011000 */
[----:B------:R3:W-:Y:S01]  /*45e0*/  @!P4 SYNCS.ARRIVE.TRANS64.RED.A0TR RZ, [UR7+0x40], R0 ;  /* 0x00004000ffffc9a7 */ /* 0x0007e20008300407 */
[----:B------:R-:W-:Y:S01]  /*45f0*/  SYNCS.ARRIVE.TRANS64.RED.A1T0 RZ, [UR8], RZ ;  /* 0x000000ffffff79a7 */ /* 0x000fe20008100408 */
[----:B---3--:R-:W-:Y:S01]  /*4600*/  @!P4 IMAD.X R0, RZ, RZ, R37, P0 ;  /* 0x000000ffff00c224 */ /* 0x008fe200000e0625 */
[----:B------:R-:W3:Y:S02]  /*4610*/  SYNCS.PHASECHK.TRANS64.TRYWAIT P2, [UR7+0x68], R12 ;  /* 0x0000680cff0075a7 */ /* 0x000ee40008041107 */
[----:B--23--:R-:W-:Y:S05]  /*4620*/  @!P2 BRA `(.L_x_75) ;  /* 0x000000440058a947 */ /* 0x00cfea0003800000 */
.L_x_163:
        /* <DEDUP_REMOVED lines=8> */
[----:B------:R-:W-:Y:S01]  /*46b0*/  @!UP1 UIADD3 UR24, UPT, UPT, UR7, 0x2200, URZ ;  /* 0x0000220007189890 */ /* 0x000fe2000fffe0ff */
[----:B------:R-:W-:Y:S01]  /*46c0*/  VOTEU.ALL UP1, P4 ;  /* 0x0000000000ff7886 */ /* 0x000fe20002020000 */
[----:B------:R-:W-:Y:S01]  /*46d0*/  UMOV UR27, UR35 ;  /* 0x00000023001b7c82 */ /* 0x000fe20008000000 */
[----:B------:R-:W-:Y:S02]  /*46e0*/  UMOV UR28, UR36 ;  /* 0x00000024001c7c82 */ /* 0x000fe40008000000 */
[----:B------:R-:W-:Y:S01]  /*46f0*/  IMAD.U32 R11, RZ, RZ, UR8 ;  /* 0x00000008ff0b7e24 */ /* 0x000fe2000f8e00ff */
[----:B------:R-:W-:Y:S01]  /*4700*/  UPRMT UR8, UR37, 0x654, UR25 ;  /* 0x0000065425087896 */ /* 0x000fe20008000019 */
[----:B------:R-:W-:Y:S02]  /*4710*/  IMAD.U32 R10, RZ, RZ, UR9 ;  /* 0x00000009ff0a7e24 */ /* 0x000fe4000f8e00ff */
[----:B------:R-:W-:Y:S01]  /*4720*/  @!P4 IMAD.X R20, RZ, RZ, R37, P0 ;  /* 0x000000ffff14c224 */ /* 0x000fe200000e0625 */
[----:B------:R-:W-:Y:S02]  /*4730*/  @!P4 R2UR UR15, R11 ;  /* 0x000000000b0fc2ca */ /* 0x000fe400000e0000 */
[----:B------:R-:W-:Y:S11]  /*4740*/  @!P4 R2UR UR14, R10 ;  /* 0x000000000a0ec2ca */ /* 0x000ff600000e0000 */
[----:B------:R-:W-:Y:S02]  /*4750*/  @!UPT UIADD3 URZ, UPT, UPT, URZ, URZ, URZ ;  /* 0x000000fffffff290 */ /* 0x000fe4000fffe0ff */
[----:B------:R2:W-:Y:S01]  /*4760*/  @!UP1 UTMALDG.3D [UR24], [UR14], desc[UR10] ;  /* 0x00000a180e0095b4 */ /* 0x0005e20008011000 */
[----:B------:R2:W-:Y:S01]  /*4770*/  @!P4 SYNCS.ARRIVE.TRANS64.RED.A0TR RZ, [UR7+0x48], R0 ;  /* 0x00004800ffffc9a7 */ /* 0x0005e20008300407 */
[----:B------:R-:W-:Y:S01]  /*4780*/  SYNCS.ARRIVE.TRANS64.RED.A1T0 RZ, [UR8], RZ ;  /* 0x000000ffffff79a7 */ /* 0x000fe20008100408 */
[----:B------:R-:W3:Y:S02]  /*4790*/  SYNCS.PHASECHK.TRANS64.TRYWAIT P2, [UR7+0x70], R12 ;  /* 0x0000700cff0075a7 */ /* 0x000ee40008041107 */
[----:B--23--:R-:W-:Y:S05]  /*47a0*/  @!P2 BRA `(.L_x_76) ;  /* 0x000000440010a947 */ /* 0x00cfea0003800000 */
.L_x_165:
[----:B------:R-:W2:Y:S01]  /*47b0*/  LDC.64 R14, c[0x0][0xb10] ;  /* 0x0002c400ff0e7b82 */ /* 0x000ea20000000a00 */
[----:B------:R-:W-:Y:S01]  /*47c0*/  @!P4 R2UR UR8, R20 ;  /* 0x000000001408c2ca */ /* 0x000fe200000e0000 */
[----:B------:R-:W-:Y:S01]  /*47d0*/  VOTEU.ALL UP1, P4 ;  /* 0x0000000000ff7886 */ /* 0x000fe20002020000 */
[----:B------:R-:W-:Y:S01]  /*47e0*/  @!P4 R2UR UR9, R21 ;  /* 0x000000001509c2ca */ /* 0x000fe200000e0000 */
[----:B------:R-:W-:Y:S01]  /*47f0*/  UMOV UR10, 0x0 ;  /* 0x00000000000a7882 */ /* 0x000fe20000000000 */
[----:B------:R-:W-:Y:S03]  /*4800*/  UMOV UR11, 0x10000000 ;  /* 0x10000000000b7882 */ /* 0x000fe60000000000 */
[----:B------:R-:W3:Y:S01]  /*4810*/  LDC.64 R10, c[0x0][0xb18] ;  /* 0x0002c600ff0a7b82 */ /* 0x000ee20000000a00 */
[----:B------:R-:W-:Y:S01]  /*4820*/  @!UP1 UIADD3 UR18, UPT, UPT, UR34, 0x20, URZ ;  /* 0x0000002022129890 */ /* 0x000fe2000fffe0ff */
[----:B------:R-:W-:Y:S01]  /*4830*/  @P3 SHF.R.U32.HI R24, RZ, 0x10, R29 ;  /* 0x00000010ff183819 */ /* 0x000fe2000001161d */
[----:B------:R-:W-:Y:S01]  /*4840*/  @!UP1 UIADD3 UR16, UPT, UPT, UR7, 0x4200, URZ ;  /* 0x0000420007109890 */ /* 0x000fe2000fffe0ff */
[----:B------:R-:W-:Y:S01]  /*4850*/  VIADD R27, R27, 0x1 ;  /* 0x000000011b1b7836 */ /* 0x000fe20000000000 */
[----:B------:R-:W-:Y:S03]  /*4860*/  VOTEU.ALL UP1, P4 ;  /* 0x0000000000ff7886 */ /* 0x000fe60002020000 */
[----:B------:R-:W5:Y:S01]  /*4870*/  @!P1 LDC R0, c[0x0][0xb20] ;  /* 0x0002c800ff009b82 */ /* 0x000f620000000800 */
[----:B------:R-:W-:Y:S01]  /*4880*/  UMOV UR19, UR35 ;  /* 0x0000002300137c82 */ /* 0x000fe20008000000 */
[----:B------:R-:W-:Y:S01]  /*4890*/  IMAD.U32 R21, RZ, RZ, UR8 ;  /* 0x00000008ff157e24 */ /* 0x000fe2000f8e00ff */
[----:B------:R-:W-:Y:S05]  /*48a0*/  UMOV UR20, UR36 ;  /* 0x0000002400147c82 */ /* 0x000fea0008000000 */
[----:B-1----:R-:W1:Y:S01]  /*48b0*/  @!P1 LDC R3, c[0x0][0xb0c] ;  /* 0x0002c300ff039b82 */ /* 0x002e620000000800 */
[----:B------:R-:W-:Y:S01]  /*48c0*/  IMAD.U32 R20, RZ, RZ, UR9 ;  /* 0x00000009ff147e24 */ /* 0x000fe2000f8e00ff */
[----:B------:R-:W-:Y:S01]  /*48d0*/  UPRMT UR8, UR37, 0x654, UR17 ;  /* 0x0000065425087896 */ /* 0x000fe20008000011 */
[----:B------:R-:W-:Y:S03]  /*48e0*/  @!P4 R2UR UR15, R21 ;  /* 0x00000000150fc2ca */ /* 0x000fe600000e0000 */
[----:B------:R-:W-:Y:S01]  /*48f0*/  @!P4 R2UR UR14, R20 ;  /* 0x00000000140ec2ca */ /* 0x000fe200000e0000 */
[----:B------:R-:W-:Y:S11]  /*4900*/  @!P4 IMAD.MOV.U32 R20, RZ, RZ, 0x2000 ;  /* 0x00002000ff14c424 */ /* 0x000ff600078e00ff */
[----:B------:R-:W-:Y:S01]  /*4910*/  @!UPT UIADD3 URZ, UPT, UPT, URZ, URZ, URZ ;  /* 0x000000fffffff290 */ /* 0x000fe2000fffe0ff */
[----:B------:R1:W-:Y:S01]  /*4920*/  @!UP1 UTMALDG.3D [UR16], [UR14], desc[UR10] ;  /* 0x00000a100e0095b4 */ /* 0x0003e20008011000 */
[----:B------:R1:W-:Y:S02]  /*4930*/  @!P4 SYNCS.ARRIVE.TRANS64.RED.A0TR RZ, [UR7+0x50], R20 ;  /* 0x00005014ffffc9a7 */ /* 0x0003e40008300407 */
[----:B-1----:R-:W-:Y:S01]  /*4940*/  @!P1 ISETP.NE.AND P2, PT, R3, 0x1, PT ;  /* 0x000000010300980c */ /* 0x002fe20003f45270 */
[C---:B--2---:R-:W-:Y:S01]  /*4950*/  @!P1 IMAD.HI.U32 R14, R13.reuse, R14, RZ ;  /* 0x0000000e0d0e9227 */ /* 0x044fe200078e00ff */
[----:B---3--:R-:W-:Y:S03]  /*4960*/  @!P1 ISETP.NE.AND P0, PT, R10, 0x1, PT ;  /* 0x000000010a00980c */ /* 0x008fe60003f05270 */
[C---:B------:R-:W-:Y:S01]  /*4970*/  @!P1 IMAD.HI.U32 R11, R8.reuse, R11, RZ ;  /* 0x0000000b080b9227 */ /* 0x040fe200078e00ff */
[----:B------:R-:W-:Y:S04]  /*4980*/  @!P1 SHF.R.U32.HI R14, RZ, R15, R14 ;  /* 0x0000000fff0e9219 */ /* 0x000fe8000001160e */
[----:B-----5:R-:W-:Y:S01]  /*4990*/  @!P1 SHF.R.U32.HI R9, RZ, R0, R11 ;  /* 0x00000000ff099219 */ /* 0x020fe2000001160b */
[----:B------:R-:W-:Y:S01]  /*49a0*/  SYNCS.ARRIVE.TRANS64.RED.A1T0 RZ, [UR8], RZ ;  /* 0x000000ffffff79a7 */ /* 0x000fe20008100408 */
[----:B------:R-:W-:Y:S02]  /*49b0*/  @!P1 SEL R14, R13, R14, !P2 ;  /* 0x0000000e0d0e9207 */ /* 0x000fe40005000000 */
[----:B------:R-:W-:Y:S01]  /*49c0*/  @!P1 SEL R9, R8, R9, !P0 ;  /* 0x0000000908099207 */ /* 0x000fe20004000000 */
[----:B------:R-:W1:Y:S04]  /*49d0*/  SYNCS.PHASECHK.TRANS64.TRYWAIT P5, [UR7+0x78], R12 ;  /* 0x0000780cff0075a7 */ /* 0x000e6800080a1107 */
[----:B------:R-:W-:Y:S02]  /*49e0*/  @!P1 IMAD.IADD R0, R9, 0x1, -R14 ;  /* 0x0000000109009824 */ /* 0x000fe400078e0a0e */
[----:B------:R-:W-:Y:S02]  /*49f0*/  @!P1 IMAD.IADD R9, R14, 0x1, -R9 ;  /* 0x000000010e099824 */ /* 0x000fe400078e0a09 */
[----:B------:R-:W-:Y:S02]  /*4a00*/  @!P1 IMAD R13, R0, R3, R13 ;  /* 0x00000003000d9224 */ /* 0x000fe400078e020d */
[----:B------:R-:W-:Y:S01]  /*4a10*/  @!P1 IMAD R8, R9, R10, R8 ;  /* 0x0000000a09089224 */ /* 0x000fe200078e0208 */
[----:B-1----:R-:W-:Y:S06]  /*4a20*/  @!P5 BRA `(.L_x_77) ;  /* 0x000000400088d947 */ /* 0x002fec0003800000 */
.L_x_167:
[----:B-1----:R-:W-:Y:S01]  /*4a30*/  @!P4 IADD3 R3, P0, PT, R36, 0x580, RZ ;  /* 0x000005802403c810 */ /* 0x002fe20007f1e0ff */
[----:B------:R-:W-:Y:S01]  /*4a40*/  VOTEU.ALL UP1, P4 ;  /* 0x0000000000ff7886 */ /* 0x000fe20002020000 */
[----:B------:R-:W-:Y:S01]  /*4a50*/  UMOV UR18, 0x0 ;  /* 0x0000000000127882 */ /* 0x000fe20000000000 */
[----:B------:R-:W-:Y:S01]  /*4a60*/  UMOV UR19, 0x10000000 ;  /* 0x1000000000137882 */ /* 0x000fe20000000000 */
[----:B------:R-:W-:Y:S01]  /*4a70*/  @!P4 R2UR UR9, R3 ;  /* 0x000000000309c2ca */ /* 0x000fe200000e0000 */
[----:B------:R-:W-:Y:S01]  /*4a80*/  @!P4 IMAD.X R0, RZ, RZ, R37, P0 ;  /* 0x000000ffff00c224 */ /* 0x000fe200000e0625 */
[----:B------:R-:W-:Y:S01]  /*4a90*/  @!UP1 UIADD3 UR10, UPT, UPT, UR34, 0x30, URZ ;  /* 0x00000030220a9890 */ /* 0x000fe2000fffe0ff */
[----:B------:R-:W-:Y:S01]  /*4aa0*/  ISETP.NE.AND P0, PT, R27, 0x2, PT ;  /* 0x000000021b00780c */ /* 0x000fe20003f05270 */
[----:B------:R-:W-:Y:S01]  /*4ab0*/  UMOV UR11, UR35 ;  /* 0x00000023000b7c82 */ /* 0x000fe20008000000 */
[----:B------:R-:W-:Y:S01]  /*4ac0*/  UMOV UR12, UR36 ;  /* 0x00000024000c7c82 */ /* 0x000fe20008000000 */
[----:B------:R-:W-:Y:S01]  /*4ad0*/  @!P4 R2UR UR8, R0 ;  /* 0x000000000008c2ca */ /* 0x000fe200000e0000 */
[----:B------:R-:W-:Y:S01]  /*4ae0*/  IMAD.IADD R20, R8, 0x1, R66 ;  /* 0x0000000108147824 */ /* 0x000fe200078e0242 */
[----:B------:R-:W-:Y:S01]  /*4af0*/  @P3 R2UR UR36, R24 ;  /* 0x00000000182432ca */ /* 0x000fe200000e0000 */
[----:B------:R-:W-:Y:S01]  /*4b00*/  IMAD.IADD R21, R13, 0x1, R68 ;  /* 0x000000010d157824 */ /* 0x000fe200078e0244 */
[----:B------:R-:W-:Y:S02]  /*4b10*/  SEL R0, RZ, 0x1, P0 ;  /* 0x00000001ff007807 */ /* 0x000fe40000000000 */
[----:B------:R-:W-:Y:S01]  /*4b20*/  LOP3.LUT R32, R32, 0x1, RZ, 0x3c, !PT ;  /* 0x0000000120207812 */ /* 0x000fe200078e3cff */
[----:B------:R-:W-:Y:S01]  /*4b30*/  IMAD.U32 R10, RZ, RZ, UR9 ;  /* 0x00000009ff0a7e24 */ /* 0x000fe2000f8e00ff */
[----:B------:R-:W-:Y:S01]  /*4b40*/  @!UP1 UIADD3 UR9, UPT, UPT, UR7, 0x58, URZ ;  /* 0x0000005807099890 */ /* 0x000fe2000fffe0ff */
[----:B------:R-:W-:Y:S02]  /*4b50*/  LOP3.LUT R25, R25, R0, RZ, 0x3c, !PT ;  /* 0x0000000019197212 */ /* 0x000fe400078e3cff */
[----:B------:R-:W-:Y:S02]  /*4b60*/  SEL R27, R27, RZ, P0 ;  /* 0x000000ff1b1b7207 */ /* 0x000fe40000000000 */
[----:B------:R-:W-:Y:S01]  /*4b70*/  IMAD.U32 R11, RZ, RZ, UR8 ;  /* 0x00000008ff0b7e24 */ /* 0x000fe2000f8e00ff */
[----:B------:R-:W-:Y:S01]  /*4b80*/  @!P4 R2UR UR14, R10 ;  /* 0x000000000a0ec2ca */ /* 0x000fe200000e0000 */
[----:B------:R-:W-:Y:S01]  /*4b90*/  @!UP1 UIADD3 UR8, UPT, UPT, UR7, 0x6200, URZ ;  /* 0x0000620007089890 */ /* 0x000fe2000fffe0ff */
[----:B------:R-:W-:Y:S02]  /*4ba0*/  VOTEU.ALL UP1, P4 ;  /* 0x0000000000ff7886 */ /* 0x000fe40002020000 */
[----:B------:R-:W-:Y:S11]  /*4bb0*/  @!P4 R2UR UR15, R11 ;  /* 0x000000000b0fc2ca */ /* 0x000ff600000e0000 */
[----:B------:R-:W-:Y:S02]  /*4bc0*/  @!UPT UIADD3 URZ, UPT, UPT, URZ, URZ, URZ ;  /* 0x000000fffffff290 */ /* 0x000fe4000fffe0ff */
[----:B------:R2:W-:Y:S01]  /*4bd0*/  @!UP1 UTMALDG.3D [UR8], [UR14], desc[UR18] ;  /* 0x000012080e0095b4 */ /* 0x0005e20008011000 */
[----:B------:R2:W-:Y:S01]  /*4be0*/  @!P4 SYNCS.ARRIVE.TRANS64.RED.A0TR RZ, [UR7+0x58], R23 ;  /* 0x00005817ffffc9a7 */ /* 0x0005e20008300407 */
[----:B------:R-:W-:Y:S01]  /*4bf0*/  UPLOP3.LUT UP1, UPT, UPT, UPT, UPT, 0x80, 0x8 ;  /* 0x000000000008789c */ /* 0x000fe20003f2f070 */
[----:B------:R-:W-:Y:S01]  /*4c00*/  SYNCS.ARRIVE.TRANS64.RED.A1T0 RZ, [UR13], RZ ;  /* 0x000000ffffff79a7 */ /* 0x000fe2000810040d */
[----:B------:R-:W-:Y:S09]  /*4c10*/  @P3 BRA `(.L_x_78) ;  /* 0xfffffff000943947 */ /* 0x000ff2000383ffff */
[----:B------:R-:W-:-:S04]  /*4c20*/  SHF.L.U32 R3, R32, 0x1f, RZ ;  /* 0x0000001f20037819 */ /* 0x000fc800000006ff */
[----:B------:R-:W1:Y:S02]  /*4c30*/  SYNCS.PHASECHK.TRANS64.TRYWAIT P0, [UR7+0x60], R3 ;  /* 0x00006003ff0075a7 */ /* 0x000e640008001107 */
[----:B-1----:R-:W-:Y:S05]  /*4c40*/  @!P0 BRA `(.L_x_79) ;  /* 0x0000004000188947 */ /* 0x002fea0003800000 */
.L_x_169:
[----:B------:R-:W3:Y:S02]  /*4c50*/  SYNCS.PHASECHK.TRANS64.TRYWAIT P0, [UR7+0x68], R3 ;  /* 0x00006803ff0075a7 */ /* 0x000ee40008001107 */
[----:B---3--:R-:W-:Y:S05]  /*4c60*/  @!P0 BRA `(.L_x_80) ;  /* 0x0000004000288947 */ /* 0x008fea0003800000 */
.L_x_171:
[----:B------:R-:W3:Y:S02]  /*4c70*/  SYNCS.PHASECHK.TRANS64.TRYWAIT P0, [UR7+0x70], R3 ;  /* 0x00007003ff0075a7 */ /* 0x000ee40008001107 */
[----:B---3--:R-:W-:Y:S05]  /*4c80*/  @!P0 BRA `(.L_x_81) ;  /* 0x0000004000388947 */ /* 0x008fea0003800000 */
.L_x_173:
[----:B-1----:R-:W-:-:S07]  /*4c90*/  MOV R0, UR7 ;  /* 0x0000000700007c02 */ /* 0x002fce0008000f00 */
.L_x_82:
[----:B-1----:R-:W-:-:S04]  /*4ca0*/  SHF.L.U32 R3, R32, 0x1f, RZ ;  /* 0x0000001f20037819 */ /* 0x002fc800000006ff */
[----:B------:R1:W3:Y:S03]  /*4cb0*/  SYNCS.PHASECHK.TRANS64.TRYWAIT P0, [R0+URZ+0x78], R3 ;  /* 0x00007803000075a7 */ /* 0x0002e600080011ff */
[----:B---3--:R-:W-:Y:S05]  /*4cc0*/  @!P0 NANOSLEEP.SYNCS 0x989680 ;  /* 0x009896800000895d */ /* 0x008fea0003900000 */
[----:B------:R-:W3:Y:S02]  /*4cd0*/  @!P0 SYNCS.PHASECHK.TRANS64 P0, [R0+URZ+0x78], R3 ;  /* 0x00007803000085a7 */ /* 0x000ee400080010ff */
[----:B--23--:R-:W-:Y:S05]  /*4ce0*/  @P0 EXIT ;  /* 0x000000000000094d */ /* 0x00cfea0003800000 */
[----:B------:R-:W-:Y:S05]  /*4cf0*/  BRA `(.L_x_82) ;  /* 0xfffffffc00e87947 */ /* 0x000fea000383ffff */
.L_x_67:
[----:B------:R-:W-:-:S06]  /*4d00*/  UISETP.GE.AND UP1, UPT, UR8, 0x4, UPT ;  /* 0x000000040800788c */ /* 0x000fcc000bf26270 */
[----:B------:R-:W-:-:S13]  /*4d10*/  PLOP3.LUT P0, PT, PT, PT, UP1, 0x80, 0x8 ;  /* 0x000000000008781c */ /* 0x000fda0003f0f018 */
[----:B------:R-:W-:Y:S05]  /*4d20*/  @!P0 EXIT ;  /* 0x000000000000894d */ /* 0x000fea0003800000 */
[----:B------:R-:W-:Y:S01]  /*4d30*/  BAR.SYNC.DEFER_BLOCKING 0x6, 0xa0 ;  /* 0x0182800000007b1d */ /* 0x000fe20000010000 */
[C---:B------:R-:W-:Y:S01]  /*4d40*/  IMAD.SHL.U32 R3, R81.reuse, 0x10, RZ ;  /* 0x0000001051037824 */ /* 0x040fe200078e00ff */
[C---:B------:R-:W-:Y:S01]  /*4d50*/  SHF.L.U32 R33, R81.reuse, 0x10, RZ ;  /* 0x0000001051217819 */ /* 0x040fe200000006ff */
[C---:B------:R-:W-:Y:S01]  /*4d60*/  IMAD.SHL.U32 R80, R81.reuse, 0x2, RZ ;  /* 0x0000000251507824 */ /* 0x040fe200078e00ff */
[----:B------:R-:W-:Y:S01]  /*4d70*/  LOP3.LUT R82, R81, 0x60, RZ, 0xc0, !PT ;  /* 0x0000006051527812 */ /* 0x000fe200078ec0ff */
[----:B------:R-:W-:Y:S01]  /*4d80*/  HFMA2 R77, -RZ, RZ, 0, 5.9604644775390625e-08 ;  /* 0x00000001ff4d7431 */ /* 0x000fe200000001ff */
[----:B------:R-:W-:Y:S02]  /*4d90*/  UMOV UR48, 0x400 ;  /* 0x0000040000307882 */ /* 0x000fe40000000000 */
[----:B------:R-:W1:Y:S01]  /*4da0*/  LDC R71, c[0x0][0x370] ;  /* 0x0000dc00ff477b82 */ /* 0x000e620000000800 */
[----:B------:R-:W-:Y:S01]  /*4db0*/  ULEA UR48, UR37, UR48, 0x18 ;  /* 0x0000003025307291 */ /* 0x000fe2000f8ec0ff */
[----:B------:R-:W-:Y:S01]  /*4dc0*/  LOP3.LUT R5, R3, 0x60, RZ, 0xc0, !PT ;  /* 0x0000006003057812 */ /* 0x000fe200078ec0ff */
[----:B------:R-:W-:Y:S01]  /*4dd0*/  HFMA2 R75, -RZ, RZ, 0, 0 ;  /* 0x00000000ff4b7431 */ /* 0x000fe200000001ff */
[----:B------:R-:W-:Y:S01]  /*4de0*/  LOP3.LUT R79, R81, 0x2, RZ, 0xc0, !PT ;  /* 0x00000002514f7812 */ /* 0x000fe200078ec0ff */
[----:B------:R-:W-:Y:S01]  /*4df0*/  UIADD3 UR4, UPT, UPT, UR48, 0x200, URZ ;  /* 0x0000020030047890 */ /* 0x000fe2000fffe0ff */
[----:B------:R-:W-:Y:S01]  /*4e00*/  LOP3.LUT R80, R5, 0xc, R80, 0xf8, !PT ;  /* 0x0000000c05507812 */ /* 0x000fe200078ef850 */
[----:B------:R-:W-:Y:S01]  /*4e10*/  IMAD.MOV.U32 R30, RZ, RZ, RZ ;  /* 0x000000ffff1e7224 */ /* 0x000fe200078e00ff */
[----:B------:R-:W2:Y:S01]  /*4e20*/  LDC R28, c[0x0][0xb0c] ;  /* 0x0002c300ff1c7b82 */ /* 0x000ea20000000800 */
[----:B------:R-:W-:Y:S01]  /*4e30*/  LOP3.LUT R33, R33, 0x600000, RZ, 0xc0, !PT ;  /* 0x0060000021217812 */ /* 0x000fe200078ec0ff */
[----:B------:R-:W-:Y:S01]  /*4e40*/  IMAD.MOV.U32 R85, RZ, RZ, RZ ;  /* 0x000000ffff557224 */ /* 0x000fe200078e00ff */
[----:B------:R-:W-:Y:S01]  /*4e50*/  LOP3.LUT R80, R80, 0x790, R3, 0xf8, !PT ;  /* 0x0000079050507812 */ /* 0x000fe200078ef803 */
[----:B------:R-:W-:Y:S01]  /*4e60*/  IMAD.U32 R73, RZ, RZ, UR4 ;  /* 0x00000004ff497e24 */ /* 0x000fe2000f8e00ff */
[----:B------:R-:W-:Y:S01]  /*4e70*/  LOP3.LUT R81, R81, 0x4, RZ, 0xc0, !PT ;  /* 0x0000000451517812 */ /* 0x000fe200078ec0ff */
[----:B------:R-:W4:Y:S01]  /*4e80*/  LDCU.64 UR52, c[0x0][0x348] ;  /* 0x00006900ff3477ac */ /* 0x000f220008000a00 */
[----:B------:R-:W-:Y:S01]  /*4e90*/  MOV R76, RZ ;  /* 0x000000ff004c7202 */ /* 0x000fe20000000f00 */
[----:B------:R-:W1:Y:S01]  /*4ea0*/  LDC R69, c[0x0][0xb20] ;  /* 0x0002c800ff457b82 */ /* 0x000e620000000800 */
[----:B------:R-:W3:Y:S01]  /*4eb0*/  LDS R0, [UR48+0x140] ;  /* 0x00014030ff007984 */ /* 0x000ee20008000800 */
[----:B------:R-:W-:Y:S01]  /*4ec0*/  IMAD R80, R80, 0x4, R73 ;  /* 0x0000000450507824 */ /* 0x000fe200078e0249 */
[----:B------:R-:W1:Y:S03]  /*4ed0*/  LDCU.64 UR38, c[0x0][0x888] ;  /* 0x00011100ff2677ac */ /* 0x000e660008000a00 */
[--C-:B------:R-:W-:Y:S01]  /*4ee0*/  IMAD R79, R79, -0x10, R80.reuse ;  /* 0xfffffff04f4f7824 */ /* 0x100fe200078e0250 */
[----:B------:R-:W1:Y:S01]  /*4ef0*/  LDCU.64 UR44, c[0x0][0x890] ;  /* 0x00011200ff2c77ac */ /* 0x000e620008000a00 */
[----:B------:R-:W1:Y:S01]  /*4f00*/  LDC R27, c[0x0][0xb30] ;  /* 0x0002cc00ff1b7b82 */ /* 0x000e620000000800 */
[----:B------:R-:W-:Y:S01]  /*4f10*/  IMAD R78, R81, -0x10, R80 ;  /* 0xfffffff0514e7824 */ /* 0x000fe200078e0250 */
[----:B------:R-:W-:Y:S01]  /*4f20*/  UMOV UR49, URZ ;  /* 0x000000ff00317c82 */ /* 0x000fe20008000000 */
[----:B------:R-:W-:-:S05]  /*4f30*/  UMOV UR51, URZ ;  /* 0x000000ff00337c82 */ /* 0x000fca0008000000 */
[----:B------:R-:W1:Y:S08]  /*4f40*/  LDC.64 R64, c[0x0][0xb10] ;  /* 0x0002c400ff407b82 */ /* 0x000e700000000a00 */
[----:B------:R-:W1:Y:S08]  /*4f50*/  LDC.64 R24, c[0x0][0xb18] ;  /* 0x0002c600ff187b82 */ /* 0x000e700000000a00 */
[----:B------:R-:W1:Y:S08]  /*4f60*/  LDC.64 R22, c[0x0][0xb28] ;  /* 0x0002ca00ff167b82 */ /* 0x000e700000000a00 */
[----:B------:R-:W1:Y:S01]  /*4f70*/  LDC.64 R62, c[0x0][0x8b0] ;  /* 0x00022c00ff3e7b82 */ /* 0x000e620000000a00 */
[----:B---3--:R-:W-:-:S07]  /*4f80*/  IMAD.IADD R33, R0, 0x1, R33 ;  /* 0x0000000100217824 */ /* 0x008fce00078e0221 */
[----:B------:R-:W3:Y:S08]  /*4f90*/  LDC.64 R60, c[0x0][0x8a8] ;  /* 0x00022a00ff3c7b82 */ /* 0x000ef00000000a00 */
[----:B--2-4-:R-:W1:Y:S02]  /*4fa0*/  LDC R70, c[0x0][0x374] ;  /* 0x0000dd00ff467b82 */ /* 0x014e640000000800 */
.L_x_126:
[----:B------:R-:W-:Y:S02]  /*4fb0*/  LEA R0, R85, UR48, 0x3 ;  /* 0x0000003055007c11 */ /* 0x000fe4000f8e18ff */
[----:B------:R-:W-:Y:S02]  /*4fc0*/  SHF.L.U32 R3, R75, 0x1f, RZ ;  /* 0x0000001f4b037819 */ /* 0x000fe400000006ff */
[----:B-1----:R-:W-:Y:S02]  /*4fd0*/  LEA R16, R85, UR48, 0x4 ;  /* 0x0000003055107c11 */ /* 0x002fe4000f8e20ff */
[----:B------:R-:W2:Y:S02]  /*4fe0*/  SYNCS.PHASECHK.TRANS64.TRYWAIT P0, [R0+URZ+0x90], R3 ;  /* 0x00009003000075a7 */ /* 0x000ea400080011ff */
[----:B--23--:R-:W-:Y:S05]  /*4ff0*/  @!P0 BRA `(.L_x_83) ;  /* 0x0000003c00748947 */ /* 0x00cfea0003800000 */
.L_x_174:
[----:B------:R-:W4:Y:S01]  /*5000*/  LDC.64 R12, c[0x0][0xb10] ;  /* 0x0002c400ff0c7b82 */ /* 0x000f220000000a00 */
[----:B------:R-:W3:Y:S01]  /*5010*/  LDS.128 R16, [R16+0x120] ;  /* 0x0001200010107984 */ /* 0x000ee20000000c00 */
[----:B-1----:R-:W-:Y:S01]  /*5020*/  ISETP.NE.AND P1, PT, R27, 0x1, PT ;  /* 0x000000011b00780c */ /* 0x002fe20003f25270 */
[----:B--2---:R-:W-:Y:S01]  /*5030*/  VIADD R0, R0, 0xa0 ;  /* 0x000000a000007836 */ /* 0x004fe20000000000 */
[----:B------:R-:W-:Y:S04]  /*5040*/  ISETP.GE.AND P0, PT, R26, 0x1, PT ;  /* 0x000000011a00780c */ /* 0x000fe80003f06270 */
[----:B------:R-:W1:Y:S01]  /*5050*/  LDC.64 R10, c[0x0][0xb18] ;  /* 0x0002c600ff0a7b82 */ /* 0x000e620000000a00 */
[----:B------:R-:W-:Y:S01]  /*5060*/  PRMT R0, RZ, 0x654, R0 ;  /* 0x00000654ff007816 */ /* 0x000fe20000000000 */
[----:B------:R-:W-:Y:S01]  /*5070*/  @!PT LDS RZ, [RZ] ;  /* 0x00000000fffff984 */ /* 0x000fe20000000800 */
[----:B------:R-:W-:Y:S01]  /*5080*/  @!PT LDS RZ, [RZ] ;  /* 0x00000000fffff984 */ /* 0x000fe20000000800 */
[----:B------:R-:W-:Y:S01]  /*5090*/  @!PT LDS RZ, [RZ] ;  /* 0x00000000fffff984 */ /* 0x000fe20000000800 */
[----:B------:R-:W-:Y:S01]  /*50a0*/  @!PT LDS RZ, [RZ] ;  /* 0x00000000fffff984 */ /* 0x000fe20000000800 */
[----:B------:R2:W-:Y:S06]  /*50b0*/  MEMBAR.ALL.CTA ;  /* 0x0000000000007992 */ /* 0x0005ec0000008000 */
[----:B--2---:R-:W2:Y:S01]  /*50c0*/  FENCE.VIEW.ASYNC.S ;  /* 0x00000000000073c6 */ /* 0x004ea20000000000 */
[----:B------:R-:W1:Y:S08]  /*50d0*/  @!P1 LDC R14, c[0x0][0xb20] ;  /* 0x0002c800ff0e9b82 */ /* 0x000e700000000800 */
[----:B------:R-:W1:Y:S01]  /*50e0*/  @!P1 LDC R9, c[0x0][0xb0c] ;  /* 0x0002c300ff099b82 */ /* 0x000e620000000800 */
[----:B--2---:R2:W-:Y:S01]  /*50f0*/  SYNCS.ARRIVE.TRANS64.RED.A1T0 RZ, [R0+URZ], RZ ;  /* 0x000000ff00ff79a7 */ /* 0x0045e200081004ff */
[----:B---3--:R-:W-:Y:S04]  /*5100*/  LOP3.LUT P4, RZ, R18, 0x1, RZ, 0xc0, !PT ;  /* 0x0000000112ff7812 */ /* 0x008fe8000788c0ff */
[----:B------:R-:W-:Y:S09]  /*5110*/  P2R R83, PR, RZ, 0x10 ;  /* 0x00000010ff537803 */ /* 0x000ff20000000000 */
[----:B------:R-:W-:Y:S02]  /*5120*/  @P4 MOV R31, R16 ;  /* 0x00000010001f4202 */ /* 0x000fe40000000f00 */
[----:B------:R-:W-:Y:S01]  /*5130*/  @P4 LOP3.LUT R29, R17, 0xffff, RZ, 0xc0, !PT ;  /* 0x0000ffff111d4812 */ /* 0x000fe200078ec0ff */
[----:B--2-4-:R-:W-:Y:S06]  /*5140*/  @!P0 BRA `(.L_x_84) ;  /* 0x0000000000a48947 */ /* 0x014fec0003800000 */
[----:B------:R-:W-:Y:S01]  /*5150*/  IMAD.HI.U32 R36, R70, R25, RZ ;  /* 0x0000001946247227 */ /* 0x000fe200078e00ff */
[----:B------:R-:W-:Y:S02]  /*5160*/  ISETP.NE.AND P0, PT, R24, 0x1, PT ;  /* 0x000000011800780c */ /* 0x000fe40003f05270 */
[----:B------:R-:W-:Y:S01]  /*5170*/  ISETP.NE.AND P2, PT, R26, 0x1, PT ;  /* 0x000000011a00780c */ /* 0x000fe20003f45270 */
[-C--:B------:R-:W-:Y:S01]  /*5180*/  IMAD.HI.U32 R34, R71, R64.reuse, RZ ;  /* 0x0000004047227227 */ /* 0x080fe200078e00ff */
[----:B------:R-:W-:Y:S02]  /*5190*/  SHF.R.U32.HI R37, RZ, R69, R36 ;  /* 0x00000045ff257219 */ /* 0x000fe40000011624 */
[----:B------:R-:W-:Y:S01]  /*51a0*/  ISETP.NE.AND P3, PT, R28, 0x1, PT ;  /* 0x000000011c00780c */ /* 0x000fe20003f65270 */
[----:B------:R-:W-:Y:S01]  /*51b0*/  IMAD.HI.U32 R40, R29, R25, RZ ;  /* 0x000000191d287227 */ /* 0x000fe200078e00ff */
[----:B------:R-:W-:Y:S02]  /*51c0*/  SHF.R.U32.HI R34, RZ, R65, R34 ;  /* 0x00000041ff227219 */ /* 0x000fe40000011622 */
[----:B------:R-:W-:Y:S01]  /*51d0*/  SEL R3, R70, R37, !P0 ;  /* 0x0000002546037207 */ /* 0x000fe20004000000 */
[----:B------:R-:W-:Y:S01]  /*51e0*/  IMAD.HI.U32 R38, R31, R64, RZ ;  /* 0x000000401f267227 */ /* 0x000fe200078e00ff */
[----:B------:R-:W-:Y:S03]  /*51f0*/  SEL R7, R71, R34, !P3 ;  /* 0x0000002247077207 */ /* 0x000fe60005800000 */
[-C--:B------:R-:W-:Y:S01]  /*5200*/  IMAD.HI.U32 R34, R3, R22.reuse, RZ ;  /* 0x0000001603227227 */ /* 0x080fe200078e00ff */
[----:B------:R-:W-:Y:S03]  /*5210*/  SHF.R.U32.HI R38, RZ, R65, R38 ;  /* 0x00000041ff267219 */ /* 0x000fe60000011626 */
[----:B------:R-:W-:Y:S01]  /*5220*/  IMAD.HI.U32 R36, R7, R22, RZ ;  /* 0x0000001607247227 */ /* 0x000fe200078e00ff */
[----:B------:R-:W-:Y:S02]  /*5230*/  @P2 SHF.R.U32.HI R3, RZ, R23, R34 ;  /* 0x00000017ff032219 */ /* 0x000fe40000011622 */
[----:B------:R-:W-:Y:S02]  /*5240*/  SHF.R.U32.HI R34, RZ, R69, R40 ;  /* 0x00000045ff227219 */ /* 0x000fe40000011628 */
[----:B------:R-:W-:Y:S01]  /*5250*/  @P2 SHF.R.U32.HI R7, RZ, R23, R36 ;  /* 0x00000017ff072219 */ /* 0x000fe20000011624 */
[C---:B------:R-:W-:Y:S01]  /*5260*/  IMAD R2, R26.reuse, R3, RZ ;  /* 0x000000031a027224 */ /* 0x040fe200078e02ff */
[----:B------:R-:W-:Y:S02]  /*5270*/  SEL R5, R29, R34, !P0 ;  /* 0x000000221d057207 */ /* 0x000fe40004000000 */
[----:B------:R-:W-:Y:S01]  /*5280*/  SEL R3, R31, R38, !P3 ;  /* 0x000000261f037207 */ /* 0x000fe20005800000 */
[----:B------:R-:W-:Y:S01]  /*5290*/  IMAD R4, R26, R7, RZ ;  /* 0x000000071a047224 */ /* 0x000fe200078e02ff */
[C---:B------:R-:W-:Y:S01]  /*52a0*/  ISETP.GE.AND P0, PT, R5.reuse, R2, PT ;  /* 0x000000020500720c */ /* 0x040fe20003f06270 */
[----:B------:R-:W-:Y:S03]  /*52b0*/  IMAD.HI.U32 R6, R5, R22, RZ ;  /* 0x0000001605067227 */ /* 0x000fe600078e00ff */
[----:B------:R-:W-:Y:S01]  /*52c0*/  ISETP.GE.OR P0, PT, R3, R4, P0 ;  /* 0x000000040300720c */ /* 0x000fe20000706670 */
[----:B------:R-:W-:Y:S01]  /*52d0*/  IMAD.MOV R4, RZ, RZ, -R3 ;  /* 0x000000ffff047224 */ /* 0x000fe200078e0a03 */
[-C--:B------:R-:W-:Y:S03]  /*52e0*/  SHF.R.U32.HI R6, RZ, R23.reuse, R6 ;  /* 0x00000017ff067219 */ /* 0x080fe60000011606 */
[----:B------:R-:W-:Y:S01]  /*52f0*/  IMAD R31, R28, R4, R31 ;  /* 0x000000041c1f7224 */ /* 0x000fe200078e021f */
[----:B------:R-:W-:Y:S05]  /*5300*/  SEL R15, R5, R6, !P2 ;  /* 0x00000006050f7207 */ /* 0x000fea0005000000 */
[----:B------:R-:W-:Y:S02]  /*5310*/  IMAD.MOV R6, RZ, RZ, -R15 ;  /* 0x000000ffff067224 */ /* 0x000fe400078e0a0f */
[C---:B------:R-:W-:Y:S04]  /*5320*/  @!P0 IMAD.HI.U32 R2, R3.reuse, R22, RZ ;  /* 0x0000001603028227 */ /* 0x040fe800078e00ff */
[----:B------:R-:W-:Y:S01]  /*5330*/  IMAD R6, R26, R6, R5 ;  /* 0x000000061a067224 */ /* 0x000fe200078e0205 */
[----:B------:R-:W-:Y:S04]  /*5340*/  @!P0 SHF.R.U32.HI R2, RZ, R23, R2 ;  /* 0x00000017ff028219 */ /* 0x000fe80000011602 */
[----:B------:R-:W-:Y:S02]  /*5350*/  @!P0 SEL R0, R3, R2, !P2 ;  /* 0x0000000203008207 */ /* 0x000fe40005000000 */
[----:B------:R-:W-:Y:S02]  /*5360*/  IADD3 R2, PT, PT, -R5, RZ, RZ ;  /* 0x000000ff05027210 */ /* 0x000fe40007ffe1ff */
[----:B------:R-:W-:Y:S01]  /*5370*/  @!P0 IADD3 R8, PT, PT, R15, -R0, RZ ;  /* 0x800000000f088210 */ /* 0x000fe20007ffe0ff */
[----:B------:R-:W-:Y:S02]  /*5380*/  @!P0 IMAD R0, R7, R6, R0 ;  /* 0x0000000607008224 */ /* 0x000fe400078e0200 */
[----:B------:R-:W-:Y:S02]  /*5390*/  IMAD R29, R24, R2, R29 ;  /* 0x00000002181d7224 */ /* 0x000fe400078e021d */
[----:B------:R-:W-:Y:S02]  /*53a0*/  @!P0 IMAD R5, R8, R26, R3 ;  /* 0x0000001a08058224 */ /* 0x000fe400078e0203 */
[----:B------:R-:W-:Y:S04]  /*53b0*/  @!P0 IMAD.MOV.U32 R3, RZ, RZ, R0 ;  /* 0x000000ffff038224 */ /* 0x000fe800078e0000 */
[----:B------:R-:W-:Y:S02]  /*53c0*/  IMAD R31, R3, R28, R31 ;  /* 0x0000001c031f7224 */ /* 0x000fe400078e021f */
[----:B------:R-:W-:Y:S07]  /*53d0*/  IMAD R29, R5, R24, R29 ;  /* 0x00000018051d7224 */ /* 0x000fee00078e021d */
.L_x_84:
[----:B-1----:R-:W-:Y:S01]  /*53e0*/  @!P1 ISETP.NE.AND P0, PT, R10, 0x1, PT ;  /* 0x000000010a00980c */ /* 0x002fe20003f05270 */
[----:B------:R-:W-:Y:S01]  /*53f0*/  @!P1 IMAD.HI.U32 R3, R29, R11, RZ ;  /* 0x0000000b1d039227 */ /* 0x000fe200078e00ff */
[----:B------:R-:W-:Y:S01]  /*5400*/  R2UR UR42, R21 ;  /* 0x00000000152a72ca */ /* 0x000fe200000e0000 */
[----:B------:R-:W-:Y:S01]  /*5410*/  BSSY.RECONVERGENT B6, `(.L_x_85) ;  /* 0x0000031000067945 */ /* 0x000fe20003800200 */
[----:B------:R-:W-:Y:S01]  /*5420*/  R2UR UR41, R20 ;  /* 0x00000000142972ca */ /* 0x000fe200000e0000 */
[----:B------:R-:W-:Y:S01]  /*5430*/  @!P1 IMAD.HI.U32 R0, R31, R12, RZ ;  /* 0x0000000c1f009227 */ /* 0x000fe200078e00ff */
[----:B------:R-:W-:Y:S02]  /*5440*/  @!P1 SHF.R.U32.HI R2, RZ, R14, R3 ;  /* 0x0000000eff029219 */ /* 0x000fe40000011603 */
[----:B------:R-:W-:Y:S01]  /*5450*/  @!P1 ISETP.NE.AND P2, PT, R9, 0x1, PT ;  /* 0x000000010900980c */ /* 0x000fe20003f45270 */
[----:B------:R-:W-:Y:S01]  /*5460*/  VIADD R85, R85, 0x1 ;  /* 0x0000000155557836 */ /* 0x000fe20000000000 */
[----:B------:R-:W-:Y:S02]  /*5470*/  @!P1 SEL R2, R29, R2, !P0 ;  /* 0x000000021d029207 */ /* 0x000fe40004000000 */
[----:B------:R-:W-:Y:S02]  /*5480*/  @!P1 SHF.R.U32.HI R0, RZ, R13, R0 ;  /* 0x0000000dff009219 */ /* 0x000fe40000011600 */
[----:B------:R-:W-:Y:S01]  /*5490*/  LOP3.LUT P0, RZ, R73, 0x1b0, RZ, 0xc0, !PT ;  /* 0x000001b049ff7812 */ /* 0x000fe2000780c0ff */
[----:B------:R-:W-:Y:S01]  /*54a0*/  USHF.L.U32 UR42, UR42, 0x7, URZ ;  /* 0x000000072a2a7899 */ /* 0x000fe200080006ff */
[----:B------:R-:W-:Y:S01]  /*54b0*/  @!P1 SEL R3, R31, R0, !P2 ;  /* 0x000000001f039207 */ /* 0x000fe20005000000 */
[----:B------:R-:W-:Y:S01]  /*54c0*/  USHF.L.U32 UR41, UR41, 0x6, URZ ;  /* 0x0000000629297899 */ /* 0x000fe200080006ff */
[----:B------:R-:W-:Y:S03]  /*54d0*/  @P4 SHF.R.U32.HI R74, RZ, 0x10, R17 ;  /* 0x00000010ff4a4819 */ /* 0x000fe60000011611 */
[----:B------:R-:W-:Y:S02]  /*54e0*/  @!P1 IMAD.IADD R0, R2, 0x1, -R3 ;  /* 0x0000000102009824 */ /* 0x000fe400078e0a03 */
[----:B------:R-:W-:Y:S02]  /*54f0*/  @!P1 IMAD.IADD R2, R3, 0x1, -R2 ;  /* 0x0000000103029824 */ /* 0x000fe400078e0a02 */
[----:B------:R-:W-:Y:S02]  /*5500*/  @!P1 IMAD R31, R0, R9, R31 ;  /* 0x00000009001f9224 */ /* 0x000fe400078e021f */
[----:B------:R-:W-:Y:S01]  /*5510*/  @!P1 IMAD R29, R2, R10, R29 ;  /* 0x0000000a021d9224 */ /* 0x000fe200078e021d */
[----:B------:R-:W-:Y:S06]  /*5520*/  @!P0 BRA `(.L_x_86) ;  /* 0x00000000007c8947 */ /* 0x000fec0003800000 */
[----:B------:R-:W1:Y:S01]  /*5530*/  LDCU.64 UR8, c[0x4][0x80] ;  /* 0x01001000ff0877ac */ /* 0x000e620008000a00 */
[----:B------:R-:W-:Y:S01]  /*5540*/  MOV R2, 0x0 ;  /* 0x0000000000027802 */ /* 0x000fe20000000f00 */
[----:B------:R-:W-:Y:S02]  /*5550*/  HFMA2 R12, -RZ, RZ, 0, 5.9604644775390625e-08 ;  /* 0x00000001ff0c7431 */ /* 0x000fe400000001ff */
[----:B------:R-:W-:Y:S01]  /*5560*/  IMAD.MOV.U32 R8, RZ, RZ, 0x70 ;  /* 0x00000070ff087424 */ /* 0x000fe200078e00ff */
[----:B------:R2:W3:Y:S01]  /*5570*/  LDC.64 R14, c[0x4][R2] ;  /* 0x01000000020e7b82 */ /* 0x0004e20000000a00 */
[----:B------:R-:W4:Y:S01]  /*5580*/  LDCU.64 UR6, c[0x4][0x88] ;  /* 0x01001100ff0677ac */ /* 0x000f220008000a00 */
[----:B------:R-:W-:Y:S01]  /*5590*/  IMAD.MOV.U32 R13, RZ, RZ, RZ ;  /* 0x000000ffff0d7224 */ /* 0x000fe200078e00ff */
[----:B------:R-:W2:Y:S01]  /*55a0*/  LDCU.64 UR4, c[0x4][0x8] ;  /* 0x01000100ff0477ac */ /* 0x000ea20008000a00 */
[----:B-1----:R-:W-:Y:S01]  /*55b0*/  MOV R5, UR9 ;  /* 0x0000000900057c02 */ /* 0x002fe20008000f00 */
[----:B------:R-:W-:Y:S01]  /*55c0*/  IMAD.U32 R4, RZ, RZ, UR8 ;  /* 0x00000008ff047e24 */ /* 0x000fe2000f8e00ff */
[----:B----4-:R-:W-:Y:S01]  /*55d0*/  MOV R7, UR7 ;  /* 0x0000000700077c02 */ /* 0x010fe20008000f00 */
[----:B------:R-:W-:Y:S01]  /*55e0*/  IMAD.U32 R6, RZ, RZ, UR6 ;  /* 0x00000006ff067e24 */ /* 0x000fe2000f8e00ff */
[----:B--2---:R-:W-:Y:S01]  /*55f0*/  MOV R11, UR5 ;  /* 0x00000005000b7c02 */ /* 0x004fe20008000f00 */
[----:B------:R-:W-:Y:S02]  /*5600*/  IMAD.U32 R10, RZ, RZ, UR4 ;  /* 0x00000004ff0a7e24 */ /* 0x000fe4000f8e00ff */
[----:B------:R-:W-:Y:S07]  /*5610*/  LEPC R20, `(.L_x_87) ;  /* 0x000000001014794e */ /* 0x000fee0000000000 */
[----:B---3-5:R-:W-:Y:S05]  /*5620*/  CALL.ABS.NOINC R14 ;  /* 0x000000000e007343 */ /* 0x028fea0003c00000 */
.L_x_87:
[----:B------:R-:W1:Y:S01]  /*5630*/  LDCU.64 UR8, c[0x4][0x80] ;  /* 0x01001000ff0877ac */ /* 0x000e620008000a00 */
[----:B------:R-:W2:Y:S01]  /*5640*/  LDC.64 R2, c[0x4][R2] ;  /* 0x0100000002027b82 */ /* 0x000ea20000000a00 */
[----:B------:R-:W-:Y:S02]  /*5650*/  HFMA2 R12, -RZ, RZ, 0, 5.9604644775390625e-08 ;  /* 0x00000001ff0c7431 */ /* 0x000fe400000001ff */
[----:B------:R-:W-:Y:S02]  /*5660*/  IMAD.MOV.U32 R8, RZ, RZ, 0x70 ;  /* 0x00000070ff087424 */ /* 0x000fe400078e00ff */
[----:B------:R-:W-:Y:S01]  /*5670*/  IMAD.MOV.U32 R13, RZ, RZ, RZ ;  /* 0x000000ffff0d7224 */ /* 0x000fe200078e00ff */
[----:B------:R-:W3:Y:S01]  /*5680*/  LDCU.64 UR6, c[0x4][0x88] ;  /* 0x01001100ff0677ac */ /* 0x000ee20008000a00 */
[----:B------:R-:W4:Y:S01]  /*5690*/  LDCU.64 UR4, c[0x4][0x8] ;  /* 0x01000100ff0477ac */ /* 0x000f220008000a00 */
[----:B-1----:R-:W-:Y:S02]  /*56a0*/  MOV R4, UR8 ;  /* 0x0000000800047c02 */ /* 0x002fe40008000f00 */
[----:B------:R-:W-:Y:S02]  /*56b0*/  MOV R5, UR9 ;  /* 0x0000000900057c02 */ /* 0x000fe40008000f00 */
[----:B---3--:R-:W-:Y:S01]  /*56c0*/  MOV R7, UR7 ;  /* 0x0000000700077c02 */ /* 0x008fe20008000f00 */
[----:B------:R-:W-:Y:S01]  /*56d0*/  IMAD.U32 R6, RZ, RZ, UR6 ;  /* 0x00000006ff067e24 */ /* 0x000fe2000f8e00ff */
[----:B----4-:R-:W-:Y:S01]  /*56e0*/  MOV R11, UR5 ;  /* 0x00000005000b7c02 */ /* 0x010fe20008000f00 */
[----:B------:R-:W-:Y:S02]  /*56f0*/  IMAD.U32 R10, RZ, RZ, UR4 ;  /* 0x00000004ff0a7e24 */ /* 0x000fe4000f8e00ff */
[----:B------:R-:W-:Y:S07]  /*5700*/  LEPC R20, `(.L_x_86) ;  /* 0x000000001014794e */ /* 0x000fee0000000000 */
[----:B--2---:R-:W-:Y:S05]  /*5710*/  CALL.ABS.NOINC R2 ;  /* 0x0000000002007343 */ /* 0x004fea0003c00000 */
.L_x_86:
[----:B------:R-:W-:Y:S05]  /*5720*/  BSYNC.RECONVERGENT B6 ;  /* 0x0000000000067941 */ /* 0x000fea0003800200 */
.L_x_85:
[----:B------:R-:W-:Y:S01]  /*5730*/  ISETP.NE.U32.AND P4, PT, R62, RZ, PT ;  /* 0x000000ff3e00720c */ /* 0x000fe20003f85070 */
[----:B------:R-:W-:Y:S01]  /*5740*/  UISETP.NE.AND UP2, UPT, UR50, URZ, UPT ;  /* 0x000000ff3200728c */ /* 0x000fe2000bf45270 */
[----:B------:R-:W-:Y:S01]  /*5750*/  ISETP.NE.U32.AND P2, PT, RZ, UR38, PT ;  /* 0x00000026ff007c0c */ /* 0x000fe2000bf45070 */
[----:B------:R-:W-:Y:S01]  /*5760*/  UISETP.NE.U32.AND UP1, UPT, UR44, URZ, UPT ;  /* 0x000000ff2c00728c */ /* 0x000fe2000bf25070 */
[----:B------:R-:W-:Y:S01]  /*5770*/  ISETP.NE.AND.EX P4, PT, R63, RZ, PT, P4 ;  /* 0x000000ff3f00720c */ /* 0x000fe20003f85340 */
[----:B------:R-:W-:Y:S01]  /*5780*/  UPLOP3.LUT UP0, UPT, UPT, UPT, UPT, 0x40, 0x4 ;  /* 0x000000000004789c */ /* 0x000fe20003f0e870 */
[----:B------:R-:W-:Y:S01]  /*5790*/  ISETP.NE.AND.EX P2, PT, RZ, UR39, PT, P2 ;  /* 0x00000027ff007c0c */ /* 0x000fe2000bf45320 */
[----:B------:R-:W-:Y:S01]  /*57a0*/  UISETP.NE.AND.EX UP1, UPT, UR45, URZ, UPT, UP1 ;  /* 0x000000ff2d00728c */ /* 0x000fe2000bf25310 */
[----:B------:R-:W-:Y:S04]  /*57b0*/  PLOP3.LUT P1, PT, PT, PT, UP2, 0x80, 0x8 ;  /* 0x000000000008781c */ /* 0x000fe80003f2f028 */
[----:B------:R-:W-:Y:S06]  /*57c0*/  @UP2 UPLOP3.LUT UP0, UPT, UPT, UPT, UP1, 0x80, 0x8 ;  /* 0x000000000008289c */ /* 0x000fec0003f0f010 */
[----:B------:R-:W-:Y:S01]  /*57d0*/  PLOP3.LUT P0, PT, PT, PT, UP0, 0x80, 0x8 ;  /* 0x000000000008781c */ /* 0x000fe20003f0f008 */
[----:B------:R-:W-:Y:S01]  /*57e0*/  @!UPT UIADD3 URZ, UPT, UPT, URZ, URZ, URZ ;  /* 0x000000fffffff290 */ /* 0x000fe2000fffe0ff */
[----:B------:R-:W-:Y:S11]  /*57f0*/  BRA.U !UP1, `(.L_x_88) ;  /* 0x0000000109387547 */ /* 0x000ff6000b800000 */
[----:B------:R-:W-:Y:S01]  /*5800*/  UISETP.NE.U32.AND UP0, UPT, UR38, URZ, UPT ;  /* 0x000000ff2600728c */ /* 0x000fe2000bf05070 */
[----:B------:R-:W-:Y:S02]  /*5810*/  HFMA2 R0, -RZ, RZ, 0, 5.9604644775390625e-08 ;  /* 0x00000001ff007431 */ /* 0x000fe400000001ff */
[----:B------:R-:W-:Y:S01]  /*5820*/  IMAD.MOV.U32 R67, RZ, RZ, 0x1 ;  /* 0x00000001ff437424 */ /* 0x000fe200078e00ff */
[----:B------:R-:W-:Y:S06]  /*5830*/  UISETP.NE.AND.EX UP0, UPT, UR39, URZ, UPT, UP0 ;  /* 0x000000ff2700728c */ /* 0x000fec000bf05300 */
[----:B------:R-:W-:Y:S05]  /*5840*/  PLOP3.LUT P3, PT, PT, PT, UP0, 0x80, 0x8 ;  /* 0x000000000008781c */ /* 0x000fea0003f6f008 */
[----:B------:R-:W1:Y:S01]  /*5850*/  @UP0 LDCU.64 UR6, c[0x0][0x888] ;  /* 0x00011100ff0607ac */ /* 0x000e620008000a00 */
[----:B------:R-:W-:Y:S07]  /*5860*/  @UP0 UIMAD UR4, UR36, UR44, URZ ;  /* 0x0000002c240402a4 */ /* 0x000fee000f8e02ff */
[----:B------:R-:W-:Y:S01]  /*5870*/  @!P3 PRMT R67, R0, 0x7610, R67 ;  /* 0x000076100043b816 */ /* 0x000fe20000000043 */
[----:B-1----:R-:W-:Y:S03]  /*5880*/  @UP0 UIMAD.WIDE UR6, UR4, 0x4, UR6 ;  /* 0x00000004040608a5 */ /* 0x002fe6000f8e0206 */
[----:B------:R-:W1:Y:S03]  /*5890*/  @!UP0 LDCU UR4, c[0x0][0x880] ;  /* 0x00011000ff0487ac */ /* 0x000e660008000800 */
[----:B------:R-:W-:Y:S01]  /*58a0*/  IMAD.U32 R2, RZ, RZ, UR6 ;  /* 0x00000006ff027e24 */ /* 0x000fe2000f8e00ff */
[----:B------:R-:W-:Y:S05]  /*58b0*/  MOV R3, UR7 ;  /* 0x0000000700037c02 */ /* 0x000fea0008000f00 */
[----:B-----5:R2:W5:Y:S02]  /*58c0*/  @P3 LDG.E R35, desc[UR46][R2.64] ;  /* 0x0000002e02233981 */ /* 0x020564000c1e1900 */
[----:B-12---:R-:W-:Y:S02]  /*58d0*/  @!P3 IMAD.U32 R35, RZ, RZ, UR4 ;  /* 0x00000004ff23be24 */ /* 0x006fe4000f8e00ff */
.L_x_88:
[----:B------:R-:W-:Y:S05]  /*58e0*/  @!P4 BRA `(.L_x_89) ;  /* 0x000000000020c947 */ /* 0x000fea0003800000 */
[----:B------:R-:W-:Y:S04]  /*58f0*/  ISETP.NE.U32.AND P3, PT, R60, RZ, PT ;  /* 0x000000ff3c00720c */ /* 0x000fe80003f65070 */
[----:B------:R-:W-:Y:S11]  /*5900*/  ISETP.NE.AND.EX P3, PT, R61, RZ, PT, P3 ;  /* 0x000000ff3d00720c */ /* 0x000ff60003f65330 */
[----:B------:R-:W-:Y:S02]  /*5910*/  @!UPT UIADD3 URZ, UPT, UPT, URZ, URZ, URZ ;  /* 0x000000fffffff290 */ /* 0x000fe4000fffe0ff */
[----:B------:R-:W1:Y:S01]  /*5920*/  @P3 LDC.64 R2, c[0x0][0x8a8] ;  /* 0x00022a00ff023b82 */ /* 0x000e620000000a00 */
[----:B------:R-:W-:Y:S04]  /*5930*/  @P3 IMAD R0, R62, UR36, RZ ;  /* 0x000000243e003c24 */ /* 0x000fe8000f8e02ff */
[----:B-1----:R-:W-:Y:S05]  /*5940*/  @P3 IMAD.WIDE R2, R0, 0x4, R2 ;  /* 0x0000000400023825 */ /* 0x002fea00078e0202 */
[----:B-----5:R1:W5:Y:S02]  /*5950*/  @P3 LDG.E R32, desc[UR46][R2.64] ;  /* 0x0000002e02203981 */ /* 0x020364000c1e1900 */
[----:B-1----:R-:W2:Y:S02]  /*5960*/  @!P3 LDC R32, c[0x0][0x8a0] ;  /* 0x00022800ff20bb82 */ /* 0x002ea40000000800 */
.L_x_89:
[----:B-----5:R-:W-:Y:S01]  /*5970*/  FSETP.NEU.AND P3, PT, R35, RZ, PT ;  /* 0x000000ff2300720b */ /* 0x020fe20003f6d000 */
[----:B------:R-:W-:Y:S01]  /*5980*/  BSSY B1, `(.L_x_90) ;  /* 0x0000039000017945 */ /* 0x000fe20003800000 */
[----:B------:R-:W-:Y:S01]  /*5990*/  SEL R5, RZ, 0xffffffff, P2 ;  /* 0xffffffffff057807 */ /* 0x000fe20001000000 */
[----:B------:R-:W-:Y:S01]  /*59a0*/  IMAD.MOV.U32 R89, RZ, RZ, 0x1 ;  /* 0x00000001ff597424 */ /* 0x000fe200078e00ff */
[----:B------:R-:W-:Y:S01]  /*59b0*/  @P1 LOP3.LUT P2, RZ, R67, 0xff, RZ, 0xc0, !PT ;  /* 0x000000ff43ff1812 */ /* 0x000fe2000784c0ff */
[C---:B------:R-:W-:Y:S01]  /*59c0*/  IMAD R34, R30.reuse, 0x40, R33 ;  /* 0x000000401e227824 */ /* 0x040fe200078e0221 */
[----:B------:R-:W-:Y:S01]  /*59d0*/  @P1 SEL R0, RZ, 0xffffffff, P3 ;  /* 0xffffffffff001807 */ /* 0x000fe20001800000 */
[----:B------:R-:W-:Y:S01]  /*59e0*/  IMAD R86, R81, -0x10, R79 ;  /* 0xfffffff051567824 */ /* 0x000fe200078e024f */
[----:B------:R-:W-:Y:S01]  /*59f0*/  LOP3.LUT R77, R77, 0x1, RZ, 0x3c, !PT ;  /* 0x000000014d4d7812 */ /* 0x000fe200078e3cff */
[----:B------:R-:W-:Y:S01]  /*5a00*/  IMAD.MOV.U32 R43, RZ, RZ, RZ ;  /* 0x000000ffff2b7224 */ /* 0x000fe200078e00ff */
[----:B------:R-:W-:Y:S02]  /*5a10*/  @P0 SEL R0, R5, R0, !P2 ;  /* 0x0000000005000207 */ /* 0x000fe40005000000 */
[----:B------:R-:W-:Y:S02]  /*5a20*/  CS2R R46, SRZ ;  /* 0x00000000002e7805 */ /* 0x000fe4000001ff00 */
[----:B------:R-:W-:Y:S02]  /*5a30*/  LEA R88, R30, UR48, 0x3 ;  /* 0x000000301e587c11 */ /* 0x000fe4000f8e18ff */
[----:B------:R-:W-:Y:S02]  /*5a40*/  CS2R R44, SRZ ;  /* 0x00000000002c7805 */ /* 0x000fe4000001ff00 */
[----:B------:R-:W-:Y:S02]  /*5a50*/  @P1 LOP3.LUT R0, R0, 0x1, RZ, 0xc0, !PT ;  /* 0x0000000100001812 */ /* 0x000fe400078ec0ff */
[----:B------:R-:W-:Y:S02]  /*5a60*/  CS2R R50, SRZ ;  /* 0x0000000000327805 */ /* 0x000fe4000001ff00 */
[----:B------:R-:W-:Y:S02]  /*5a70*/  SHF.L.U32 R3, R76, 0x1f, RZ ;  /* 0x0000001f4c037819 */ /* 0x000fe400000006ff */
[----:B------:R-:W-:Y:S02]  /*5a80*/  CS2R R48, SRZ ;  /* 0x0000000000307805 */ /* 0x000fe4000001ff00 */
[----:B------:R-:W-:Y:S02]  /*5a90*/  ISETP.NE.U32.OR P5, PT, R0, 0x1, !P1 ;  /* 0x000000010000780c */ /* 0x000fe40004fa5470 */
[----:B------:R-:W-:Y:S02]  /*5aa0*/  CS2R R54, SRZ ;  /* 0x0000000000367805 */ /* 0x000fe4000001ff00 */
[----:B------:R-:W-:Y:S02]  /*5ab0*/  PLOP3.LUT P2, PT, PT, PT, UP1, 0x80, 0x8 ;  /* 0x000000000008781c */ /* 0x000fe40003f4f018 */
[----:B------:R-:W-:Y:S02]  /*5ac0*/  CS2R R52, SRZ ;  /* 0x0000000000347805 */ /* 0x000fe4000001ff00 */
[----:B------:R-:W-:Y:S02]  /*5ad0*/  LOP3.LUT P4, R84, R67, 0xff, RZ, 0xc0, !PT ;  /* 0x000000ff43547812 */ /* 0x000fe4000788c0ff */
[----:B------:R-:W-:Y:S02]  /*5ae0*/  CS2R R58, SRZ ;  /* 0x00000000003a7805 */ /* 0x000fe4000001ff00 */
[----:B------:R-:W-:Y:S02]  /*5af0*/  SEL R0, RZ, 0xffffffff, P3 ;  /* 0xffffffffff007807 */ /* 0x000fe40001800000 */
[----:B------:R-:W-:Y:S02]  /*5b00*/  CS2R R56, SRZ ;  /* 0x0000000000387805 */ /* 0x000fe4000001ff00 */
[----:B------:R-:W-:Y:S02]  /*5b10*/  P2R R87, PR, RZ, 0x20 ;  /* 0x00000020ff577803 */ /* 0x000fe40000000000 */
[----:B------:R-:W-:Y:S02]  /*5b20*/  @P5 SHF.L.U32 R2, R77, 0x1f, RZ ;  /* 0x0000001f4d025819 */ /* 0x000fe400000006ff */
[----:B------:R-:W-:Y:S02]  /*5b30*/  @P2 SEL R0, R5, R0, !P4 ;  /* 0x0000000005002207 */ /* 0x000fe40006000000 */
[----:B------:R-:W1:Y:S02]  /*5b40*/  @P5 SYNCS.PHASECHK.TRANS64.TRYWAIT P1, [UR48+0x40], R2 ;  /* 0x00004002ff0055a7 */ /* 0x000e640008021130 */
[----:B------:R-:W-:Y:S04]  /*5b50*/  LOP3.LUT R0, R0, 0x1, RZ, 0xc0, !PT ;  /* 0x0000000100007812 */ /* 0x000fe800078ec0ff */
[----:B------:R-:W-:Y:S04]  /*5b60*/  ISETP.NE.U32.AND P2, PT, R0, 0x1, PT ;  /* 0x000000010000780c */ /* 0x000fe80003f45070 */
[----:B------:R-:W-:Y:S01]  /*5b70*/  P2R R90, PR, RZ, 0x4 ;  /* 0x00000004ff5a7803 */ /* 0x000fe20000000000 */
[----:B------:R3:W4:Y:S01]  /*5b80*/  SYNCS.PHASECHK.TRANS64.TRYWAIT P0, [R88+URZ+0xb0], R3 ;  /* 0x0000b003580075a7 */ /* 0x00072200080011ff */
[----:B-1----:R-:W-:Y:S01]  /*5b90*/  @P5 SEL R89, RZ, 0x1, !P1 ;  /* 0x00000001ff595807 */ /* 0x002fe20004800000 */
[----:B---3--:R-:W-:Y:S06]  /*5ba0*/  @!P5 BRA `(.L_x_91) ;  /* 0x000000000058d947 */ /* 0x008fec0003800000 */
[----:B------:R-:W-:Y:S01]  /*5bb0*/  IMAD.MOV.U32 R47, RZ, RZ, RZ ;  /* 0x000000ffff2f7224 */ /* 0x000fe200078e00ff */
[----:B------:R-:W-:Y:S01]  /*5bc0*/  ISETP.NE.AND P1, PT, R89, RZ, PT ;  /* 0x000000ff5900720c */ /* 0x000fe20003f25270 */
[----:B------:R-:W-:Y:S01]  /*5bd0*/  BSSY B0, `(.L_x_92) ;  /* 0x000000c000007945 */ /* 0x000fe20003800000 */
[----:B------:R-:W-:Y:S02]  /*5be0*/  CS2R R58, SRZ ;  /* 0x00000000003a7805 */ /* 0x000fe4000001ff00 */
[----:B------:R-:W-:Y:S02]  /*5bf0*/  CS2R R56, SRZ ;  /* 0x0000000000387805 */ /* 0x000fe4000001ff00 */
[----:B------:R-:W-:Y:S02]  /*5c00*/  CS2R R54, SRZ ;  /* 0x0000000000367805 */ /* 0x000fe4000001ff00 */
[----:B------:R-:W-:Y:S02]  /*5c10*/  CS2R R52, SRZ ;  /* 0x0000000000347805 */ /* 0x000fe4000001ff00 */
[----:B------:R-:W-:Y:S02]  /*5c20*/  CS2R R50, SRZ ;  /* 0x0000000000327805 */ /* 0x000fe4000001ff00 */
[----:B------:R-:W-:Y:S02]  /*5c30*/  CS2R R48, SRZ ;  /* 0x0000000000307805 */ /* 0x000fe4000001ff00 */
[----:B------:R-:W-:Y:S01]  /*5c40*/  CS2R R44, SRZ ;  /* 0x00000000002c7805 */ /* 0x000fe2000001ff00 */
[----:B------:R-:W-:Y:S06]  /*5c50*/  @P1 BRA `(.L_x_93) ;  /* 0x00000000000c1947 */ /* 0x000fec0003800000 */
[----:B------:R-:W-:Y:S04]  /*5c60*/  SHF.L.U32 R5, R77, 0x1f, RZ ;  /* 0x0000001f4d057819 */ /* 0x000fe800000006ff */
[----:B------:R-:W1:Y:S02]  /*5c70*/  SYNCS.PHASECHK.TRANS64.TRYWAIT P1, [UR48+0x40], R5 ;  /* 0x00004005ff0075a7 */ /* 0x000e640008021130 */
[----:B-1----:R-:W-:Y:S05]  /*5c80*/  @!P1 BRA `(.L_x_94) ;  /* 0x0000003000649947 */ /* 0x002fea0003800000 */
.L_x_93:
[----:B------:R-:W-:Y:S05]  /*5c90*/  BSYNC B0 ;  /* 0x0000000000007941 */ /* 0x000fea0003800000 */
.L_x_92:
[----:B------:R-:W-:Y:S01]  /*5ca0*/  ISETP.NE.AND P1, PT, R90, RZ, PT ;  /* 0x000000ff5a00720c */ /* 0x000fe20003f25270 */
[----:B------:R-:W-:Y:S11]  /*5cb0*/  HFMA2 R43, -RZ, RZ, 0, 5.9604644775390625e-08 ;  /* 0x00000001ff2b7431 */ /* 0x000ff600000001ff */
[----:B------:R-:W-:Y:S01]  /*5cc0*/  @!UPT UIADD3 URZ, UPT, UPT, URZ, URZ, URZ ;  /* 0x000000fffffff290 */ /* 0x000fe2000fffe0ff */
[----:B------:R3:W1:Y:S04]  /*5cd0*/  @P1 LDS.128 R56, [R80] ;  /* 0x0000000050381984 */ /* 0x0006680000000c00 */
[----:B------:R3:W1:Y:S04]  /*5ce0*/  @P1 LDS.128 R52, [R79+0x10] ;  /* 0x000010004f341984 */ /* 0x0006680000000c00 */
[----:B------:R3:W1:Y:S04]  /*5cf0*/  @P1 LDS.128 R48, [R78+0x20] ;  /* 0x000020004e301984 */ /* 0x0006680000000c00 */
[----:B------:R3:W1:Y:S02]  /*5d00*/  @P1 LDS.128 R44, [R86+0x30] ;  /* 0x00003000562c1984 */ /* 0x0006640000000c00 */
.L_x_91:
[----:B------:R-:W-:Y:S05]  /*5d10*/  BSYNC B1 ;  /* 0x0000000000017941 */ /* 0x000fea0003800000 */
.L_x_90:
[----:B-1----:R-:W-:Y:S04]  /*5d20*/  SHF.R.U32.HI R5, RZ, 0x15, R34 ;  /* 0x00000015ff057819 */ /* 0x002fe80000011622 */
[----:B------:R-:W-:Y:S01]  /*5d30*/  LOP3.LUT P1, RZ, R5, 0x3, R72, 0x48, !PT ;  /* 0x0000000305ff7812 */ /* 0x000fe20007824848 */
[----:B------:R-:W-:Y:S01]  /*5d40*/  @!UPT UIADD3 URZ, UPT, UPT, URZ, URZ, URZ ;  /* 0x000000fffffff290 */ /* 0x000fe2000fffe0ff */
[----:B----4-:R-:W-:Y:S11]  /*5d50*/  @P0 BRA `(.L_x_95) ;  /* 0x0000000000080947 */ /* 0x010ff60003800000 */
[----:B------:R-:W1:Y:S02]  /*5d60*/  SYNCS.PHASECHK.TRANS64.TRYWAIT P0, [R88+URZ+0xb0], R3 ;  /* 0x0000b003580075a7 */ /* 0x000e6400080011ff */
[----:B-1----:R-:W-:Y:S05]  /*5d70*/  @!P0 BRA `(.L_x_96) ;  /* 0x0000003000408947 */ /* 0x002fea0003800000 */
.L_x_95:
[----:B------:R-:W-:Y:S05]  /*5d80*/  @!P1 BRA `(.L_x_97) ;  /* 0x0000000000409947 */ /* 0x000fea0003800000 */
[----:B------:R-:W4:Y:S01]  /*5d90*/  LDCU.64 UR8, c[0x4][0x70] ;  /* 0x01000e00ff0877ac */ /* 0x000f220008000a00 */
[----:B-1----:R-:W-:Y:S01]  /*5da0*/  MOV R3, 0x0 ;  /* 0x0000000000037802 */ /* 0x002fe20000000f00 */
[----:B------:R-:W-:Y:S02]  /*5db0*/  HFMA2 R12, -RZ, RZ, 0, 5.9604644775390625e-08 ;  /* 0x00000001ff0c7431 */ /* 0x000fe400000001ff */
[----:B------:R-:W-:Y:S02]  /*5dc0*/  IMAD.MOV.U32 R8, RZ, RZ, 0x192 ;  /* 0x00000192ff087424 */ /* 0x000fe400078e00ff */
[----:B------:R-:W-:Y:S01]  /*5dd0*/  IMAD.MOV.U32 R13, RZ, RZ, RZ ;  /* 0x000000ffff0d7224 */ /* 0x000fe200078e00ff */
[----:B------:R-:W1:Y:S01]  /*5de0*/  LDCU.64 UR6, c[0x4][0x78] ;  /* 0x01000f00ff0677ac */ /* 0x000e620008000a00 */
[----:B------:R-:W2:Y:S01]  /*5df0*/  LDC.64 R2, c[0x4][R3] ;  /* 0x0100000003027b82 */ /* 0x000ea20000000a00 */
[----:B------:R-:W5:Y:S01]  /*5e00*/  LDCU.64 UR4, c[0x4][0x10] ;  /* 0x01000200ff0477ac */ /* 0x000f620008000a00 */
[----:B----4-:R-:W-:Y:S01]  /*5e10*/  MOV R5, UR9 ;  /* 0x0000000900057c02 */ /* 0x010fe20008000f00 */
[----:B------:R-:W-:Y:S01]  /*5e20*/  IMAD.U32 R4, RZ, RZ, UR8 ;  /* 0x00000008ff047e24 */ /* 0x000fe2000f8e00ff */
[----:B-1----:R-:W-:Y:S01]  /*5e30*/  MOV R7, UR7 ;  /* 0x0000000700077c02 */ /* 0x002fe20008000f00 */
[----:B------:R-:W-:Y:S01]  /*5e40*/  IMAD.U32 R6, RZ, RZ, UR6 ;  /* 0x00000006ff067e24 */ /* 0x000fe2000f8e00ff */
[----:B-----5:R-:W-:Y:S01]  /*5e50*/  MOV R11, UR5 ;  /* 0x00000005000b7c02 */ /* 0x020fe20008000f00 */
[----:B------:R-:W-:Y:S02]  /*5e60*/  IMAD.U32 R10, RZ, RZ, UR4 ;  /* 0x00000004ff0a7e24 */ /* 0x000fe4000f8e00ff */
[----:B------:R-:W-:Y:S07]  /*5e70*/  LEPC R20, `(.L_x_97) ;  /* 0x000000001014794e */ /* 0x000fee0000000000 */
[----:B--23--:R-:W-:Y:S05]  /*5e80*/  CALL.ABS.NOINC R2 ;  /* 0x0000000002007343 */ /* 0x00cfea0003c00000 */
.L_x_97:
[----:B------:R-:W-:Y:S01]  /*5e90*/  LOP3.LUT R20, R56, 0xffffe000, RZ, 0xc0, !PT ;  /* 0xffffe00038147812 */ /* 0x000fe200078ec0ff */
[----:B------:R-:W-:Y:S05]  /*5ea0*/  WARPSYNC.ALL ;  /* 0x0000000000007948 */ /* 0x000fea0003800000 */
[----:B------:R-:W-:Y:S01]  /*5eb0*/  R2UR UR4, R34 ;  /* 0x00000000220472ca */ /* 0x000fe200000e0000 */
[----:B------:R-:W-:Y:S01]  /*5ec0*/  BSSY.RECONVERGENT B0, `(.L_x_98) ;  /* 0x0000058000007945 */ /* 0x000fe20003800200 */
[----:B------:R-:W-:Y:S02]  /*5ed0*/  LOP3.LUT R21, R57, 0xffffe000, RZ, 0xc0, !PT ;  /* 0xffffe00039157812 */ /* 0x000fe400078ec0ff */
[----:B------:R-:W-:Y:S02]  /*5ee0*/  LOP3.LUT R40, R58, 0xffffe000, RZ, 0xc0, !PT ;  /* 0xffffe0003a287812 */ /* 0x000fe400078ec0ff */
[----:B------:R-:W-:Y:S02]  /*5ef0*/  LOP3.LUT R41, R52, 0xffffe000, RZ, 0xc0, !PT ;  /* 0xffffe00034297812 */ /* 0x000fe400078ec0ff */
[----:B------:R-:W-:Y:S05]  /*5f00*/  ISETP.NE.AND P0, PT, R82, RZ, PT ;  /* 0x000000ff5200720c */ /* 0x000fea0003f05270 */
[----:B------:R-:W2:Y:S02]  /*5f10*/  LDTM.x16 R4, tmem[UR4] ;  /* 0x00000004000479ee */ /* 0x000ea40008240000 */
[C---:B--2---:R-:W-:Y:S01]  /*5f20*/  FMUL R0, R32.reuse, R4 ;  /* 0x0000000420007220 */ /* 0x044fe20000400000 */
[C---:B------:R-:W-:Y:S01]  /*5f30*/  FMUL R2, R32.reuse, R5 ;  /* 0x0000000520027220 */ /* 0x040fe20000400000 */
[C---:B-1----:R-:W-:Y:S01]  /*5f40*/  FMUL R3, R32.reuse, R6 ;  /* 0x0000000620037220 */ /* 0x042fe20000400000 */
[----:B------:R-:W-:Y:S01]  /*5f50*/  FMUL R7, R32, R7 ;  /* 0x0000000720077220 */ /* 0x000fe20000400000 */
[----:B------:R-:W-:Y:S01]  /*5f60*/  FFMA R36, R35, R20, R0 ;  /* 0x0000001423247223 */ /* 0x000fe20000000000 */
[----:B------:R-:W-:Y:S01]  /*5f70*/  LOP3.LUT R20, R59, 0xffffe000, RZ, 0xc0, !PT ;  /* 0xffffe0003b147812 */ /* 0x000fe200078ec0ff */
[C---:B------:R-:W-:Y:S01]  /*5f80*/  FFMA R37, R35.reuse, R21, R2 ;  /* 0x0000001523257223 */ /* 0x040fe20000000002 */
[----:B------:R-:W-:Y:S01]  /*5f90*/  LOP3.LUT R21, R54, 0xffffe000, RZ, 0xc0, !PT ;  /* 0xffffe00036157812 */ /* 0x000fe200078ec0ff */
[----:B------:R-:W-:Y:S01]  /*5fa0*/  FFMA R38, R35, R40, R3 ;  /* 0x0000002823267223 */ /* 0x000fe20000000003 */
[----:B------:R-:W-:Y:S01]  /*5fb0*/  LOP3.LUT R40, R53, 0xffffe000, RZ, 0xc0, !PT ;  /* 0xffffe00035287812 */ /* 0x000fe200078ec0ff */
[----:B------:R-:W-:Y:S01]  /*5fc0*/  FFMA R39, R35, R20, R7 ;  /* 0x0000001423277223 */ /* 0x000fe20000000007 */
[----:B------:R-:W-:Y:S01]  /*5fd0*/  LOP3.LUT R20, R55, 0xffffe000, RZ, 0xc0, !PT ;  /* 0xffffe00037147812 */ /* 0x000fe200078ec0ff */
[C---:B------:R-:W-:Y:S01]  /*5fe0*/  FMUL R4, R32.reuse, R8 ;  /* 0x0000000820047220 */ /* 0x040fe20000400000 */
[----:B------:R-:W-:Y:S01]  /*5ff0*/  F2FP.TF32.F32.PACK_B R36, R36 ;  /* 0x00000024ff24723e */ /* 0x000fe200024050ff */
[C---:B------:R-:W-:Y:S01]  /*6000*/  FMUL R5, R32.reuse, R9 ;  /* 0x0000000920057220 */ /* 0x040fe20000400000 */
[----:B------:R-:W-:Y:S01]  /*6010*/  F2FP.TF32.F32.PACK_B R37, R37 ;  /* 0x00000025ff25723e */ /* 0x000fe200024050ff */
[C---:B------:R-:W-:Y:S01]  /*6020*/  FMUL R6, R32.reuse, R10 ;  /* 0x0000000a20067220 */ /* 0x040fe20000400000 */
[----:B------:R-:W-:Y:S01]  /*6030*/  FMUL R11, R32, R11 ;  /* 0x0000000b200b7220 */ /* 0x000fe20000400000 */
[----:B------:R-:W-:Y:S01]  /*6040*/  F2FP.TF32.F32.PACK_B R38, R38 ;  /* 0x00000026ff26723e */ /* 0x000fe200024050ff */
[C---:B------:R-:W-:Y:S01]  /*6050*/  FFMA R4, R35.reuse, R41, R4 ;  /* 0x0000002923047223 */ /* 0x040fe20000000004 */
[----:B------:R-:W-:Y:S01]  /*6060*/  F2FP.TF32.F32.PACK_B R39, R39 ;  /* 0x00000027ff27723e */ /* 0x000fe200024050ff */
[C---:B------:R-:W-:Y:S01]  /*6070*/  FFMA R5, R35.reuse, R40, R5 ;  /* 0x0000002823057223 */ /* 0x040fe20000000005 */
[C---:B------:R-:W-:Y:S01]  /*6080*/  FFMA R6, R35.reuse, R21, R6 ;  /* 0x0000001523067223 */ /* 0x040fe20000000006 */
[----:B------:R-:W-:Y:S01]  /*6090*/  FFMA R7, R35, R20, R11 ;  /* 0x0000001423077223 */ /* 0x000fe2000000000b */
[----:B------:R-:W-:Y:S01]  /*60a0*/  LOP3.LUT R41, R48, 0xffffe000, RZ, 0xc0, !PT ;  /* 0xffffe00030297812 */ /* 0x000fe200078ec0ff */
[----:B------:R1:W-:Y:S01]  /*60b0*/  STS.128 [R80], R36 ;  /* 0x0000002450007388 */ /* 0x0003e20000000c00 */
[----:B------:R-:W-:Y:S01]  /*60c0*/  LOP3.LUT R40, R49, 0xffffe000, RZ, 0xc0, !PT ;  /* 0xffffe00031287812 */ /* 0x000fe200078ec0ff */
[C---:B------:R-:W-:Y:S01]  /*60d0*/  FMUL R8, R32.reuse, R12 ;  /* 0x0000000c20087220 */ /* 0x040fe20000400000 */
[----:B------:R-:W-:Y:S01]  /*60e0*/  FMUL R9, R32, R13 ;  /* 0x0000000d20097220 */ /* 0x000fe20000400000 */
[----:B------:R-:W-:Y:S01]  /*60f0*/  LOP3.LUT R21, R50, 0xffffe000, RZ, 0xc0, !PT ;  /* 0xffffe00032157812 */ /* 0x000fe200078ec0ff */
[C---:B------:R-:W-:Y:S01]  /*6100*/  FMUL R10, R32.reuse, R14 ;  /* 0x0000000e200a7220 */ /* 0x040fe20000400000 */
[----:B------:R-:W-:Y:S01]  /*6110*/  LOP3.LUT R20, R51, 0xffffe000, RZ, 0xc0, !PT ;  /* 0xffffe00033147812 */ /* 0x000fe200078ec0ff */
[----:B------:R-:W-:Y:S01]  /*6120*/  FMUL R15, R32, R15 ;  /* 0x0000000f200f7220 */ /* 0x000fe20000400000 */
[----:B------:R-:W-:Y:S01]  /*6130*/  F2FP.TF32.F32.PACK_B R4, R4 ;  /* 0x00000004ff04723e */ /* 0x000fe200024050ff */
[C---:B------:R-:W-:Y:S01]  /*6140*/  FFMA R8, R35.reuse, R41, R8 ;  /* 0x0000002923087223 */ /* 0x040fe20000000008 */
[----:B------:R-:W-:Y:S01]  /*6150*/  F2FP.TF32.F32.PACK_B R5, R5 ;  /* 0x00000005ff05723e */ /* 0x000fe200024050ff */
[C---:B------:R-:W-:Y:S01]  /*6160*/  FFMA R9, R35.reuse, R40, R9 ;  /* 0x0000002823097223 */ /* 0x040fe20000000009 */
[----:B------:R-:W-:Y:S01]  /*6170*/  F2FP.TF32.F32.PACK_B R6, R6 ;  /* 0x00000006ff06723e */ /* 0x000fe200024050ff */
[C---:B------:R-:W-:Y:S01]  /*6180*/  FFMA R10, R35.reuse, R21, R10 ;  /* 0x00000015230a7223 */ /* 0x040fe2000000000a */
[----:B------:R-:W-:Y:S01]  /*6190*/  F2FP.TF32.F32.PACK_B R7, R7 ;  /* 0x00000007ff07723e */ /* 0x000fe200024050ff */
[----:B------:R-:W-:Y:S01]  /*61a0*/  FFMA R11, R35, R20, R15 ;  /* 0x00000014230b7223 */ /* 0x000fe2000000000f */
[----:B------:R-:W-:Y:S01]  /*61b0*/  LOP3.LUT R41, R44, 0xffffe000, RZ, 0xc0, !PT ;  /* 0xffffe0002c297812 */ /* 0x000fe200078ec0ff */
[C---:B------:R-:W-:Y:S01]  /*61c0*/  FMUL R12, R32.reuse, R16 ;  /* 0x00000010200c7220 */ /* 0x040fe20000400000 */
[----:B------:R-:W-:Y:S01]  /*61d0*/  LOP3.LUT R40, R45, 0xffffe000, RZ, 0xc0, !PT ;  /* 0xffffe0002d287812 */ /* 0x000fe200078ec0ff */
[----:B------:R1:W-:Y:S01]  /*61e0*/  STS.128 [R79+0x10], R4 ;  /* 0x000010044f007388 */ /* 0x0003e20000000c00 */
        /* <DEDUP_REMOVED lines=13> */
[----:B------:R-:W-:Y:S02]  /*62c0*/  F2FP.TF32.F32.PACK_B R12, R12 ;  /* 0x0000000cff0c723e */ /* 0x000fe400024050ff */
[----:B------:R-:W-:Y:S01]  /*62d0*/  F2FP.TF32.F32.PACK_B R13, R13 ;  /* 0x0000000dff0d723e */ /* 0x000fe200024050ff */
[----:B------:R1:W-:Y:S01]  /*62e0*/  STS.128 [R78+0x20], R8 ;  /* 0x000020084e007388 */ /* 0x0003e20000000c00 */
[----:B------:R-:W-:Y:S02]  /*62f0*/  F2FP.TF32.F32.PACK_B R14, R14 ;  /* 0x0000000eff0e723e */ /* 0x000fe400024050ff */
[----:B------:R-:W-:Y:S05]  /*6300*/  F2FP.TF32.F32.PACK_B R15, R15 ;  /* 0x0000000fff0f723e */ /* 0x000fea00024050ff */
[----:B------:R1:W-:Y:S01]  /*6310*/  STS.128 [R86+0x30], R12 ;  /* 0x0000300c56007388 */ /* 0x0003e20000000c00 */
[----:B------:R-:W-:Y:S01]  /*6320*/  @!PT LDS RZ, [RZ] ;  /* 0x00000000fffff984 */ /* 0x000fe20000000800 */
[----:B------:R-:W-:Y:S01]  /*6330*/  @!PT LDS RZ, [RZ] ;  /* 0x00000000fffff984 */ /* 0x000fe20000000800 */
[----:B------:R-:W-:Y:S01]  /*6340*/  @!PT LDS RZ, [RZ] ;  /* 0x00000000fffff984 */ /* 0x000fe20000000800 */
[----:B------:R-:W-:Y:S01]  /*6350*/  @!PT LDS RZ, [RZ] ;  /* 0x00000000fffff984 */ /* 0x000fe20000000800 */
[----:B------:R2:W-:Y:S07]  /*6360*/  MEMBAR.ALL.CTA ;  /* 0x0000000000007992 */ /* 0x0005ee0000008000 */
[----:B--2---:R-:W2:Y:S02]  /*6370*/  FENCE.VIEW.ASYNC.S ;  /* 0x00000000000073c6 */ /* 0x004ea40000000000 */
[----:B--2---:R-:W-:Y:S06]  /*6380*/  BAR.SYNC.DEFER_BLOCKING 0x1, 0x80 ;  /* 0x0042000000007b1d */ /* 0x004fec0000010000 */
[----:B------:R-:W-:Y:S05]  /*6390*/  @P0 BRA `(.L_x_99) ;  /* 0x0000000000280947 */ /* 0x000fea0003800000 */
[----:B------:R-:W-:Y:S02]  /*63a0*/  UIADD3 UR4, UPT, UPT, UR48, 0x200, URZ ;  /* 0x0000020030047890 */ /* 0x000fe4000fffe0ff */
[----:B------:R-:W-:Y:S01]  /*63b0*/  UIADD3 UR6, UP0, UPT, UR52, 0x680, URZ ;  /* 0x0000068034067890 */ /* 0x000fe2000ff1e0ff */
[----:B------:R-:W-:Y:S03]  /*63c0*/  UMOV UR43, UR36 ;  /* 0x00000024002b7c82 */ /* 0x000fe60008000000 */
[----:B------:R-:W-:Y:S01]  /*63d0*/  MOV R73, UR4 ;  /* 0x0000000400497c02 */ /* 0x000fe20008000f00 */
[----:B------:R-:W-:Y:S03]  /*63e0*/  UIADD3.X UR7, UPT, UPT, URZ, UR53, URZ, UP0, !UPT ;  /* 0x00000035ff077290 */ /* 0x000fe600087fe4ff */
[----:B------:R-:W-:Y:S11]  /*63f0*/  R2UR UR40, R73 ;  /* 0x00000000492872ca */ /* 0x000ff600000e0000 */
[----:B------:R-:W-:Y:S02]  /*6400*/  @!UPT UIADD3 URZ, UPT, UPT, URZ, URZ, URZ ;  /* 0x000000fffffff290 */ /* 0x000fe4000fffe0ff */
[----:B------:R2:W-:Y:S01]  /*6410*/  UTMASTG.3D [UR40], [UR6] ;  /* 0x00000028060073b5 */ /* 0x0005e20008010000 */
[----:B------:R0:W-:Y:S01]  /*6420*/  UTMACMDFLUSH ;  /* 0x00000000000079b7 */ /* 0x0001e20000000000 */
[----:B--2---:R-:W-:Y:S04]  /*6430*/  DEPBAR.LE SB0, 0x1 ;  /* 0x000080400000791a */ /* 0x004fe80000000000 */
.L_x_99:
[----:B------:R-:W-:Y:S05]  /*6440*/  BSYNC.RECONVERGENT B0 ;  /* 0x0000000000007941 */ /* 0x000fea0003800200 */
.L_x_98:
[----:B------:R-:W-:Y:S01]  /*6450*/  BAR.SYNC.DEFER_BLOCKING 0x1, 0x80 ;  /* 0x0042000000007b1d */ /* 0x000fe20000010000 */
[----:B------:R-:W-:Y:S01]  /*6460*/  ISETP.NE.AND P1, PT, R87, RZ, PT ;  /* 0x000000ff5700720c */ /* 0x000fe20003f25270 */
[----:B------:R-:W-:Y:S01]  /*6470*/  UISETP.NE.AND UP0, UPT, UR49, URZ, UPT ;  /* 0x000000ff3100728c */ /* 0x000fe2000bf05270 */
[----:B------:R-:W-:Y:S11]  /*6480*/  LEA R3, R43, UR48, 0x3 ;  /* 0x000000302b037c11 */ /* 0x000ff6000f8e18ff */
[----:B------:R-:W-:Y:S01]  /*6490*/  @P1 SHF.L.U32 R2, R77, 0x1f, RZ ;  /* 0x0000001f4d021819 */ /* 0x000fe200000006ff */
[----:B------:R-:W-:Y:S06]  /*64a0*/  BRA.U !UP0, `(.L_x_100) ;  /* 0x0000000108247547 */ /* 0x000fec000b800000 */
[----:B-1----:R-:W-:Y:S01]  /*64b0*/  IMAD.U32 R5, RZ, RZ, UR51 ;  /* 0x00000033ff057e24 */ /* 0x002fe2000f8e00ff */
[----:B------:R-:W-:Y:S01]  /*64c0*/  MOV R0, UR37 ;  /* 0x0000002500007c02 */ /* 0x000fe20008000f00 */
[----:B------:R-:W-:Y:S03]  /*64d0*/  UIADD3 UR51, UPT, UPT, UR51, 0x1, URZ ;  /* 0x0000000133337890 */ /* 0x000fe6000fffe0ff */
[----:B------:R-:W-:Y:S01]  /*64e0*/  @P1 LEA R5, R5, UR48, 0x3 ;  /* 0x0000003005051c11 */ /* 0x000fe2000f8e18ff */
[----:B------:R-:W-:Y:S04]  /*64f0*/  UISETP.NE.AND UP0, UPT, UR51, 0x4, UPT ;  /* 0x000000043300788c */ /* 0x000fe8000bf05270 */
[----:B------:R-:W-:Y:S01]  /*6500*/  @P1 VIADD R5, R5, 0x60 ;  /* 0x0000006005051836 */ /* 0x000fe20000000000 */
[----:B------:R-:W-:Y:S04]  /*6510*/  USEL UR51, UR51, URZ, UP0 ;  /* 0x000000ff33337287 */ /* 0x000fe80008000000 */
[----:B------:R-:W-:Y:S04]  /*6520*/  @P1 PRMT R0, R0, 0x654, R5 ;  /* 0x0000065400001816 */ /* 0x000fe80000000005 */
[----:B------:R2:W-:Y:S04]  /*6530*/  @P1 SYNCS.ARRIVE.TRANS64.RED.A1T0 RZ, [R0+URZ], RZ ;  /* 0x000000ff00ff19a7 */ /* 0x0005e800081004ff */
.L_x_100:
[----:B------:R-:W4:Y:S01]  /*6540*/  @P1 SYNCS.PHASECHK.TRANS64.TRYWAIT P0, [R3+URZ+0x40], R2 ;  /* 0x00004002030015a7 */ /* 0x000f2200080011ff */
[----:B------:R-:W-:Y:S01]  /*6550*/  BSSY B1, `(.L_x_101) ;  /* 0x0000016000017945 */ /* 0x000fe20003800000 */
[----:B----4-:R-:W-:Y:S03]  /*6560*/  @P1 SEL R89, RZ, 0x1, !P0 ;  /* 0x00000001ff591807 */ /* 0x010fe60004000000 */
[----:B------:R-:W-:Y:S05]  /*6570*/  @!P1 BRA `(.L_x_102) ;  /* 0x00000000004c9947 */ /* 0x000fea0003800000 */
[----:B------:R-:W-:Y:S01]  /*6580*/  ISETP.NE.AND P0, PT, R89, RZ, PT ;  /* 0x000000ff5900720c */ /* 0x000fe20003f05270 */
[----:B------:R-:W-:Y:S01]  /*6590*/  BSSY B0, `(.L_x_103) ;  /* 0x000000b000007945 */ /* 0x000fe20003800000 */
[----:B------:R-:W-:Y:S11]  /*65a0*/  ISETP.NE.AND P1, PT, R90, RZ, PT ;  /* 0x000000ff5a00720c */ /* 0x000ff60003f25270 */
[----:B------:R-:W-:Y:S02]  /*65b0*/  @!UPT UIADD3 URZ, UPT, UPT, URZ, URZ, URZ ;  /* 0x000000fffffff290 */ /* 0x000fe4000fffe0ff */
[C---:B-1----:R-:W-:Y:S01]  /*65c0*/  @P1 IMAD R6, R43.reuse, 0x2000, R80 ;  /* 0x000020002b061824 */ /* 0x042fe200078e0250 */
[C---:B------:R-:W-:Y:S01]  /*65d0*/  @P1 LEA R4, R43.reuse, R78, 0xd ;  /* 0x0000004e2b041211 */ /* 0x040fe200078e68ff */
[C---:B------:R-:W-:Y:S02]  /*65e0*/  @P1 IMAD R5, R43.reuse, 0x2000, R79 ;  /* 0x000020002b051824 */ /* 0x040fe400078e024f */
[----:B------:R-:W-:Y:S01]  /*65f0*/  @P1 IMAD R2, R43, 0x2000, R86 ;  /* 0x000020002b021824 */ /* 0x000fe200078e0256 */
[----:B------:R-:W-:Y:S06]  /*6600*/  @P0 BRA `(.L_x_104) ;  /* 0x00000000000c0947 */ /* 0x000fec0003800000 */
[----:B--2---:R-:W-:Y:S04]  /*6610*/  SHF.L.U32 R0, R77, 0x1f, RZ ;  /* 0x0000001f4d007819 */ /* 0x004fe800000006ff */
[----:B------:R-:W1:Y:S02]  /*6620*/  SYNCS.PHASECHK.TRANS64.TRYWAIT P0, [R3+URZ+0x40], R0 ;  /* 0x00004000030075a7 */ /* 0x000e6400080011ff */
[----:B-1----:R-:W-:Y:S05]  /*6630*/  @!P0 BRA `(.L_x_105) ;  /* 0x0000002800248947 */ /* 0x002fea0003800000 */
.L_x_104:
[----:B------:R-:W-:Y:S05]  /*6640*/  BSYNC B0 ;  /* 0x0000000000007941 */ /* 0x000fea0003800000 */
.L_x_103:
[----:B------:R-:W-:Y:S02]  /*6650*/  ISETP.NE.AND P0, PT, R90, RZ, PT ;  /* 0x000000ff5a00720c */ /* 0x000fe40003f05270 */
[----:B------:R-:W-:Y:S11]  /*6660*/  IADD3 R43, PT, PT, R43, 0x1, RZ ;  /* 0x000000012b2b7810 */ /* 0x000ff60007ffe0ff */
[----:B------:R4:W1:Y:S04]  /*6670*/  @P0 LDS.128 R56, [R6] ;  /* 0x0000000006380984 */ /* 0x0008680000000c00 */
[----:B------:R4:W1:Y:S04]  /*6680*/  @P0 LDS.128 R52, [R5+0x10] ;  /* 0x0000100005340984 */ /* 0x0008680000000c00 */
[----:B------:R4:W1:Y:S04]  /*6690*/  @P0 LDS.128 R48, [R4+0x20] ;  /* 0x0000200004300984 */ /* 0x0008680000000c00 */
[----:B------:R4:W1:Y:S02]  /*66a0*/  @P0 LDS.128 R44, [R2+0x30] ;  /* 0x00003000022c0984 */ /* 0x0008640000000c00 */
.L_x_102:
[----:B------:R-:W-:Y:S05]  /*66b0*/  BSYNC B1 ;  /* 0x0000000000017941 */ /* 0x000fea0003800000 */
.L_x_101:
[----:B-1----:R-:W-:Y:S05]  /*66c0*/  VIADD R3, R34, 0x10 ;  /* 0x0000001022037836 */ /* 0x002fea0000000000 */
[----:B------:R-:W-:Y:S04]  /*66d0*/  SHF.R.U32.HI R3, RZ, 0x15, R3 ;  /* 0x00000015ff037819 */ /* 0x000fe80000011603 */
[----:B------:R-:W-:Y:S11]  /*66e0*/  LOP3.LUT P0, RZ, R3, 0x3, R72, 0x48, !PT ;  /* 0x0000000303ff7812 */ /* 0x000ff60007804848 */
[----:B------:R-:W-:Y:S02]  /*66f0*/  @!UPT UIADD3 URZ, UPT, UPT, URZ, URZ, URZ ;  /* 0x000000fffffff290 */ /* 0x000fe4000fffe0ff */
[----:B------:R-:W-:Y:S05]  /*6700*/  @!P0 BRA `(.L_x_106) ;  /* 0x0000000000408947 */ /* 0x000fea0003800000 */
[----:B------:R-:W1:Y:S01]  /*6710*/  LDCU.64 UR8, c[0x4][0x70] ;  /* 0x01000e00ff0877ac */ /* 0x000e620008000a00 */
[----:B------:R-:W-:Y:S01]  /*6720*/  MOV R3, 0x0 ;  /* 0x0000000000037802 */ /* 0x000fe20000000f00 */
[----:B------:R-:W-:Y:S02]  /*6730*/  HFMA2 R12, -RZ, RZ, 0, 5.9604644775390625e-08 ;  /* 0x00000001ff0c7431 */ /* 0x000fe400000001ff */
[----:B------:R-:W-:Y:S02]  /*6740*/  IMAD.MOV.U32 R8, RZ, RZ, 0x192 ;  /* 0x00000192ff087424 */ /* 0x000fe400078e00ff */
[----:B------:R-:W-:Y:S01]  /*6750*/  IMAD.MOV.U32 R13, RZ, RZ, RZ ;  /* 0x000000ffff0d7224 */ /* 0x000fe200078e00ff */
[----:B------:R-:W5:Y:S01]  /*6760*/  LDCU.64 UR6, c[0x4][0x78] ;  /* 0x01000f00ff0677ac */ /* 0x000f620008000a00 */
[----:B----4-:R-:W4:Y:S01]  /*6770*/  LDC.64 R2, c[0x4][R3] ;  /* 0x0100000003027b82 */ /* 0x010f220000000a00 */
[----:B------:R-:W2:Y:S01]  /*6780*/  LDCU.64 UR4, c[0x4][0x10] ;  /* 0x01000200ff0477ac */ /* 0x000ea20008000a00 */
[----:B-1----:R-:W-:Y:S01]  /*6790*/  MOV R5, UR9 ;  /* 0x0000000900057c02 */ /* 0x002fe20008000f00 */
[----:B------:R-:W-:Y:S01]  /*67a0*/  IMAD.U32 R4, RZ, RZ, UR8 ;  /* 0x00000008ff047e24 */ /* 0x000fe2000f8e00ff */
[----:B-----5:R-:W-:Y:S01]  /*67b0*/  MOV R7, UR7 ;  /* 0x0000000700077c02 */ /* 0x020fe20008000f00 */
[----:B------:R-:W-:Y:S01]  /*67c0*/  IMAD.U32 R6, RZ, RZ, UR6 ;  /* 0x00000006ff067e24 */ /* 0x000fe2000f8e00ff */
[----:B--2---:R-:W-:Y:S01]  /*67d0*/  MOV R11, UR5 ;  /* 0x00000005000b7c02 */ /* 0x004fe20008000f00 */
[----:B------:R-:W-:Y:S02]  /*67e0*/  IMAD.U32 R10, RZ, RZ, UR4 ;  /* 0x00000004ff0a7e24 */ /* 0x000fe4000f8e00ff */
[----:B------:R-:W-:Y:S07]  /*67f0*/  LEPC R20, `(.L_x_106) ;  /* 0x000000001014794e */ /* 0x000fee0000000000 */
[----:B---34-:R-:W-:Y:S05]  /*6800*/  CALL.ABS.NOINC R2 ;  /* 0x0000000002007343 */ /* 0x018fea0003c00000 */
.L_x_106:
[----:B------:R-:W-:Y:S01]  /*6810*/  LOP3.LUT R20, R56, 0xffffe000, RZ, 0xc0, !PT ;  /* 0xffffe00038147812 */ /* 0x000fe200078ec0ff */
[----:B------:R-:W-:Y:S05]  /*6820*/  WARPSYNC.ALL ;  /* 0x0000000000007948 */ /* 0x000fea0003800000 */
[----:B------:R-:W-:Y:S01]  /*6830*/  R2UR UR4, R34 ;  /* 0x00000000220472ca */ /* 0x000fe200000e0000 */
[----:B------:R-:W-:Y:S01]  /*6840*/  IMAD.U32 R92, RZ, RZ, UR51 ;  /* 0x00000033ff5c7e24 */ /* 0x000fe2000f8e00ff */
[----:B------:R-:W-:Y:S01]  /*6850*/  LOP3.LUT R21, R57, 0xffffe000, RZ, 0xc0, !PT ;  /* 0xffffe00039157812 */ /* 0x000fe200078ec0ff */
[----:B------:R-:W-:Y:S01]  /*6860*/  IMAD.U32 R91, RZ, RZ, UR37 ;  /* 0x00000025ff5b7e24 */ /* 0x000fe2000f8e00ff */
[----:B------:R-:W-:Y:S01]  /*6870*/  LOP3.LUT R40, R59, 0xffffe000, RZ, 0xc0, !PT ;  /* 0xffffe0003b287812 */ /* 0x000fe200078ec0ff */
[----:B------:R-:W-:Y:S01]  /*6880*/  BSSY.RECONVERGENT B0, `(.L_x_107) ;  /* 0x000005b000007945 */ /* 0x000fe20003800200 */
[----:B------:R-:W-:Y:S02]  /*6890*/  LOP3.LUT R41, R52, 0xffffe000, RZ, 0xc0, !PT ;  /* 0xffffe00034297812 */ /* 0x000fe400078ec0ff */
[----:B------:R-:W-:Y:S02]  /*68a0*/  LOP3.LUT R42, R53, 0xffffe000, RZ, 0xc0, !PT ;  /* 0xffffe000352a7812 */ /* 0x000fe400078ec0ff */
[----:B------:R-:W-:Y:S02]  /*68b0*/  ISETP.NE.AND P6, PT, R87, RZ, PT ;  /* 0x000000ff5700720c */ /* 0x000fe40003fc5270 */
[----:B------:R-:W-:Y:S01]  /*68c0*/  ISETP.NE.AND P0, PT, R82, RZ, PT ;  /* 0x000000ff5200720c */ /* 0x000fe20003f05270 */
[----:B----4-:R-:W2:Y:S10]  /*68d0*/  LDTM.x16 R4, tmem[UR4+0x10] ;  /* 0x00001004000479ee */ /* 0x010eb40008240000 */
[----:B------:R-:W-:Y:S02]  /*68e0*/  @P6 LEA R92, R92, UR48, 0x3 ;  /* 0x000000305c5c6c11 */ /* 0x000fe4000f8e18ff */
[----:B------:R-:W-:Y:S03]  /*68f0*/  @P6 SHF.L.U32 R93, R77, 0x1f, RZ ;  /* 0x0000001f4d5d6819 */ /* 0x000fe600000006ff */
[----:B------:R-:W-:Y:S05]  /*6900*/  @P6 VIADD R92, R92, 0x60 ;  /* 0x000000605c5c6836 */ /* 0x000fea0000000000 */
[----:B------:R-:W-:Y:S02]  /*6910*/  @P6 PRMT R91, R91, 0x654, R92 ;  /* 0x000006545b5b6816 */ /* 0x000fe4000000005c */
[----:B------:R-:W-:Y:S01]  /*6920*/  LEA R92, R43, UR48, 0x3 ;  /* 0x000000302b5c7c11 */ /* 0x000fe2000f8e18ff */
[C---:B--2---:R-:W-:Y:S01]  /*6930*/  FMUL R0, R32.reuse, R4 ;  /* 0x0000000420007220 */ /* 0x044fe20000400000 */
[C---:B------:R-:W-:Y:S01]  /*6940*/  FMUL R2, R32.reuse, R5 ;  /* 0x0000000520027220 */ /* 0x040fe20000400000 */
[C---:B------:R-:W-:Y:S01]  /*6950*/  FMUL R3, R32.reuse, R6 ;  /* 0x0000000620037220 */ /* 0x040fe20000400000 */
[----:B------:R-:W-:Y:S01]  /*6960*/  FMUL R7, R32, R7 ;  /* 0x0000000720077220 */ /* 0x000fe20000400000 */
[C---:B------:R-:W-:Y:S01]  /*6970*/  FFMA R36, R35.reuse, R20, R0 ;  /* 0x0000001423247223 */ /* 0x040fe20000000000 */
[----:B------:R-:W-:Y:S01]  /*6980*/  LOP3.LUT R20, R58, 0xffffe000, RZ, 0xc0, !PT ;  /* 0xffffe0003a147812 */ /* 0x000fe200078ec0ff */
[C---:B------:R-:W-:Y:S01]  /*6990*/  FFMA R37, R35.reuse, R21, R2 ;  /* 0x0000001523257223 */ /* 0x040fe20000000002 */
[----:B------:R-:W-:Y:S01]  /*69a0*/  LOP3.LUT R21, R48, 0xffffe000, RZ, 0xc0, !PT ;  /* 0xffffe00030157812 */ /* 0x000fe200078ec0ff */
[----:B------:R-:W-:Y:S01]  /*69b0*/  FMUL R4, R32, R8 ;  /* 0x0000000820047220 */ /* 0x000fe20000400000 */
[----:B------:R-:W-:Y:S01]  /*69c0*/  F2FP.TF32.F32.PACK_B R36, R36 ;  /* 0x00000024ff24723e */ /* 0x000fe200024050ff */
[C---:B------:R-:W-:Y:S01]  /*69d0*/  FFMA R38, R35.reuse, R20, R3 ;  /* 0x0000001423267223 */ /* 0x040fe20000000003 */
[----:B------:R-:W-:Y:S01]  /*69e0*/  LOP3.LUT R20, R54, 0xffffe000, RZ, 0xc0, !PT ;  /* 0xffffe00036147812 */ /* 0x000fe200078ec0ff */
[----:B------:R-:W-:Y:S01]  /*69f0*/  FFMA R39, R35, R40, R7 ;  /* 0x0000002823277223 */ /* 0x000fe20000000007 */
[----:B------:R-:W-:Y:S01]  /*6a00*/  LOP3.LUT R40, R55, 0xffffe000, RZ, 0xc0, !PT ;  /* 0xffffe00037287812 */ /* 0x000fe200078ec0ff */
[C---:B------:R-:W-:Y:S01]  /*6a10*/  FMUL R5, R32.reuse, R9 ;  /* 0x0000000920057220 */ /* 0x040fe20000400000 */
[C---:B------:R-:W-:Y:S01]  /*6a20*/  FMUL R6, R32.reuse, R10 ;  /* 0x0000000a20067220 */ /* 0x040fe20000400000 */
[C---:B------:R-:W-:Y:S01]  /*6a30*/  FMUL R11, R32.reuse, R11 ;  /* 0x0000000b200b7220 */ /* 0x040fe20000400000 */
[----:B------:R-:W-:Y:S01]  /*6a40*/  F2FP.TF32.F32.PACK_B R37, R37 ;  /* 0x00000025ff25723e */ /* 0x000fe200024050ff */
[C---:B------:R-:W-:Y:S01]  /*6a50*/  FFMA R4, R35.reuse, R41, R4 ;  /* 0x0000002923047223 */ /* 0x040fe20000000004 */
[----:B------:R-:W-:Y:S01]  /*6a60*/  F2FP.TF32.F32.PACK_B R38, R38 ;  /* 0x00000026ff26723e */ /* 0x000fe200024050ff */
[C---:B------:R-:W-:Y:S01]  /*6a70*/  FFMA R5, R35.reuse, R42, R5 ;  /* 0x0000002a23057223 */ /* 0x040fe20000000005 */
[----:B------:R-:W-:Y:S01]  /*6a80*/  F2FP.TF32.F32.PACK_B R39, R39 ;  /* 0x00000027ff27723e */ /* 0x000fe200024050ff */
[C---:B------:R-:W-:Y:S01]  /*6a90*/  FFMA R6, R35.reuse, R20, R6 ;  /* 0x0000001423067223 */ /* 0x040fe20000000006 */
[----:B------:R-:W-:Y:S01]  /*6aa0*/  FFMA R7, R35, R40, R11 ;  /* 0x0000002823077223 */ /* 0x000fe2000000000b */
        /* <DEDUP_REMOVED lines=47> */
[----:B------:R-:W-:Y:S02]  /*6da0*/  UIADD3 UR8, UP0, UPT, UR52, 0x680, URZ ;  /* 0x0000068034087890 */ /* 0x000fe4000ff1e0ff */
[----:B------:R-:W-:Y:S02]  /*6db0*/  UIADD3 UR5, UPT, UPT, UR41, 0x10, URZ ;  /* 0x0000001029057890 */ /* 0x000fe4000fffe0ff */
[----:B------:R-:W-:Y:S02]  /*6dc0*/  UIADD3 UR4, UPT, UPT, UR48, 0x2200, URZ ;  /* 0x0000220030047890 */ /* 0x000fe4000fffe0ff */
[----:B------:R-:W-:Y:S01]  /*6dd0*/  UIADD3.X UR9, UPT, UPT, URZ, UR53, URZ, UP0, !UPT ;  /* 0x00000035ff097290 */ /* 0x000fe200087fe4ff */
[----:B------:R-:W-:Y:S01]  /*6de0*/  UMOV UR6, UR42 ;  /* 0x0000002a00067c82 */ /* 0x000fe20008000000 */
[----:B------:R-:W-:Y:S07]  /*6df0*/  UMOV UR7, UR36 ;  /* 0x0000002400077c82 */ /* 0x000fee0008000000 */
[----:B------:R2:W-:Y:S01]  /*6e00*/  UTMASTG.3D [UR4], [UR8] ;  /* 0x00000004080073b5 */ /* 0x0005e20008010000 */
[----:B------:R0:W-:Y:S01]  /*6e10*/  UTMACMDFLUSH ;  /* 0x00000000000079b7 */ /* 0x0001e20000000000 */
[----:B--2---:R-:W-:Y:S04]  /*6e20*/  DEPBAR.LE SB0, 0x1 ;  /* 0x000080400000791a */ /* 0x004fe80000000000 */
.L_x_108:
[----:B------:R-:W-:Y:S05]  /*6e30*/  BSYNC.RECONVERGENT B0 ;  /* 0x0000000000007941 */ /* 0x000fea0003800200 */
.L_x_107:
[----:B------:R-:W-:Y:S01]  /*6e40*/  BAR.SYNC.DEFER_BLOCKING 0x1, 0x80 ;  /* 0x0042000000007b1d */ /* 0x000fe20000010000 */
[----:B------:R-:W-:Y:S04]  /*6e50*/  UIADD3 UR40, UPT, UPT, UR51, 0x1, URZ ;  /* 0x0000000133287890 */ /* 0x000fe8000fffe0ff */
[----:B------:R-:W-:Y:S04]  /*6e60*/  UISETP.NE.AND UP0, UPT, UR40, 0x4, UPT ;  /* 0x000000042800788c */ /* 0x000fe8000bf05270 */
[----:B------:R-:W-:Y:S01]  /*6e70*/  USEL UR40, UR40, URZ, UP0 ;  /* 0x000000ff28287287 */ /* 0x000fe20008000000 */
[----:B------:R2:W-:Y:S01]  /*6e80*/  @P6 SYNCS.ARRIVE.TRANS64.RED.A1T0 RZ, [R91+URZ], RZ ;  /* 0x000000ff5bff69a7 */ /* 0x0005e200081004ff */
[----:B------:R-:W-:Y:S01]  /*6e90*/  BSSY B1, `(.L_x_109) ;  /* 0x0000017000017945 */ /* 0x000fe20003800000 */
[----:B------:R-:W4:Y:S02]  /*6ea0*/  @P6 SYNCS.PHASECHK.TRANS64.TRYWAIT P0, [R92+URZ+0x40], R93 ;  /* 0x0000405d5c0065a7 */ /* 0x000f2400080011ff */
[----:B----4-:R-:W-:Y:S01]  /*6eb0*/  @P6 SEL R89, RZ, 0x1, !P0 ;  /* 0x00000001ff596807 */ /* 0x010fe20004000000 */
[----:B--2---:R-:W-:Y:S06]  /*6ec0*/  @!P6 BRA `(.L_x_110) ;  /* 0x00000000004ce947 */ /* 0x004fec0003800000 */
        /* <DEDUP_REMOVED lines=9> */
[----:B------:R-:W-:Y:S04]  /*6f60*/  SHF.L.U32 R5, R77, 0x1f, RZ ;  /* 0x0000001f4d057819 */ /* 0x000fe800000006ff */
[----:B------:R-:W1:Y:S02]  /*6f70*/  SYNCS.PHASECHK.TRANS64.TRYWAIT P0, [R92+URZ+0x40], R5 ;  /* 0x000040055c0075a7 */ /* 0x000e6400080011ff */
[----:B-1----:R-:W-:Y:S05]  /*6f80*/  @!P0 BRA `(.L_x_113) ;  /* 0x0000001c00e48947 */ /* 0x002fea0003800000 */
.L_x_112:
[----:B------:R-:W-:Y:S05]  /*6f90*/  BSYNC B0 ;  /* 0x0000000000007941 */ /* 0x000fea0003800000 */
.L_x_111:
[----:B------:R-:W-:Y:S02]  /*6fa0*/  ISETP.NE.AND P0, PT, R90, RZ, PT ;  /* 0x000000ff5a00720c */ /* 0x000fe40003f05270 */
[----:B------:R-:W-:Y:S11]  /*6fb0*/  IADD3 R43, PT, PT, R43, 0x1, RZ ;  /* 0x000000012b2b7810 */ /* 0x000ff60007ffe0ff */
[----:B------:R2:W4:Y:S04]  /*6fc0*/  @P0 LDS.128 R56, [R4] ;  /* 0x0000000004380984 */ /* 0x0005280000000c00 */
[----:B------:R2:W1:Y:S04]  /*6fd0*/  @P0 LDS.128 R52, [R3+0x10] ;  /* 0x0000100003340984 */ /* 0x0004680000000c00 */
[----:B------:R2:W1:Y:S04]  /*6fe0*/  @P0 LDS.128 R48, [R2+0x20] ;  /* 0x0000200002300984 */ /* 0x0004680000000c00 */
[----:B------:R2:W1:Y:S02]  /*6ff0*/  @P0 LDS.128 R44, [R0+0x30] ;  /* 0x00003000002c0984 */ /* 0x0004640000000c00 */
.L_x_110:
[----:B------:R-:W-:Y:S05]  /*7000*/  BSYNC B1 ;  /* 0x0000000000017941 */ /* 0x000fea0003800000 */
.L_x_109:
[----:B--2---:R-:W-:Y:S05]  /*7010*/  VIADD R3, R34, 0x20 ;  /* 0x0000002022037836 */ /* 0x004fea0000000000 */
[----:B------:R-:W-:Y:S04]  /*7020*/  SHF.R.U32.HI R3, RZ, 0x15, R3 ;  /* 0x00000015ff037819 */ /* 0x000fe80000011603 */
[----:B------:R-:W-:Y:S11]  /*7030*/  LOP3.LUT P0, RZ, R3, 0x3, R72, 0x48, !PT ;  /* 0x0000000303ff7812 */ /* 0x000ff60007804848 */
[----:B------:R-:W-:Y:S02]  /*7040*/  @!UPT UIADD3 URZ, UPT, UPT, URZ, URZ, URZ ;  /* 0x000000fffffff290 */ /* 0x000fe4000fffe0ff */
[----:B------:R-:W-:Y:S05]  /*7050*/  @!P0 BRA `(.L_x_114) ;  /* 0x0000000000408947 */ /* 0x000fea0003800000 */
[----:B------:R-:W2:Y:S01]  /*7060*/  LDCU.64 UR8, c[0x4][0x70] ;  /* 0x01000e00ff0877ac */ /* 0x000ea20008000a00 */
[----:B------:R-:W-:Y:S01]  /*7070*/  MOV R3, 0x0 ;  /* 0x0000000000037802 */ /* 0x000fe20000000f00 */
[----:B-1----:R-:W-:Y:S02]  /*7080*/  HFMA2 R12, -RZ, RZ, 0, 5.9604644775390625e-08 ;  /* 0x00000001ff0c7431 */ /* 0x002fe400000001ff */
[----:B------:R-:W-:Y:S02]  /*7090*/  IMAD.MOV.U32 R8, RZ, RZ, 0x192 ;  /* 0x00000192ff087424 */ /* 0x000fe400078e00ff */
[----:B------:R-:W-:Y:S01]  /*70a0*/  IMAD.MOV.U32 R13, RZ, RZ, RZ ;  /* 0x000000ffff0d7224 */ /* 0x000fe200078e00ff */
[----:B------:R-:W1:Y:S01]  /*70b0*/  LDCU.64 UR6, c[0x4][0x78] ;  /* 0x01000f00ff0677ac */ /* 0x000e620008000a00 */
[----:B------:R-:W3:Y:S01]  /*70c0*/  LDC.64 R2, c[0x4][R3] ;  /* 0x0100000003027b82 */ /* 0x000ee20000000a00 */
[----:B------:R-:W5:Y:S01]  /*70d0*/  LDCU.64 UR4, c[0x4][0x10] ;  /* 0x01000200ff0477ac */ /* 0x000f620008000a00 */
[----:B--2---:R-:W-:Y:S01]  /*70e0*/  MOV R5, UR9 ;  /* 0x0000000900057c02 */ /* 0x004fe20008000f00 */
[----:B------:R-:W-:Y:S01]  /*70f0*/  IMAD.U32 R4, RZ, RZ, UR8 ;  /* 0x00000008ff047e24 */ /* 0x000fe2000f8e00ff */
[----:B-1----:R-:W-:Y:S01]  /*7100*/  MOV R7, UR7 ;  /* 0x0000000700077c02 */ /* 0x002fe20008000f00 */
[----:B------:R-:W-:Y:S01]  /*7110*/  IMAD.U32 R6, RZ, RZ, UR6 ;  /* 0x00000006ff067e24 */ /* 0x000fe2000f8e00ff */
[----:B-----5:R-:W-:Y:S01]  /*7120*/  MOV R11, UR5 ;  /* 0x00000005000b7c02 */ /* 0x020fe20008000f00 */
[----:B------:R-:W-:Y:S02]  /*7130*/  IMAD.U32 R10, RZ, RZ, UR4 ;  /* 0x00000004ff0a7e24 */ /* 0x000fe4000f8e00ff */
[----:B------:R-:W-:Y:S07]  /*7140*/  LEPC R20, `(.L_x_114) ;  /* 0x000000001014794e */ /* 0x000fee0000000000 */
[----:B---34-:R-:W-:Y:S05]  /*7150*/  CALL.ABS.NOINC R2 ;  /* 0x0000000002007343 */ /* 0x018fea0003c00000 */
.L_x_114:
[----:B----4-:R-:W-:Y:S01]  /*7160*/  LOP3.LUT R20, R56, 0xffffe000, RZ, 0xc0, !PT ;  /* 0xffffe00038147812 */ /* 0x010fe200078ec0ff */
[----:B------:R-:W-:Y:S05]  /*7170*/  WARPSYNC.ALL ;  /* 0x0000000000007948 */ /* 0x000fea0003800000 */
[----:B------:R-:W-:Y:S01]  /*7180*/  R2UR UR4, R34 ;  /* 0x00000000220472ca */ /* 0x000fe200000e0000 */
[----:B-1----:R-:W-:Y:S01]  /*7190*/  IMAD.U32 R92, RZ, RZ, UR40 ;  /* 0x00000028ff5c7e24 */ /* 0x002fe2000f8e00ff */
        /* <DEDUP_REMOVED lines=8> */
[----:B------:R-:W1:Y:S10]  /*7220*/  LDTM.x16 R4, tmem[UR4+0x20] ;  /* 0x00002004000479ee */ /* 0x000e740008240000 */
[----:B------:R-:W-:Y:S02]  /*7230*/  @P6 LEA R92, R92, UR48, 0x3 ;  /* 0x000000305c5c6c11 */ /* 0x000fe4000f8e18ff */
[----:B------:R-:W-:Y:S03]  /*7240*/  @P6 SHF.L.U32 R93, R77, 0x1f, RZ ;  /* 0x0000001f4d5d6819 */ /* 0x000fe600000006ff */
[----:B------:R-:W-:Y:S05]  /*7250*/  @P6 VIADD R92, R92, 0x60 ;  /* 0x000000605c5c6836 */ /* 0x000fea0000000000 */
[----:B------:R-:W-:Y:S02]  /*7260*/  @P6 PRMT R91, R91, 0x654, R92 ;  /* 0x000006545b5b6816 */ /* 0x000fe4000000005c */
[----:B------:R-:W-:Y:S01]  /*7270*/  LEA R92, R43, UR48, 0x3 ;  /* 0x000000302b5c7c11 */ /* 0x000fe2000f8e18ff */
[C---:B-1----:R-:W-:Y:S01]  /*7280*/  FMUL R0, R32.reuse, R4 ;  /* 0x0000000420007220 */ /* 0x042fe20000400000 */
        /* <DEDUP_REMOVED lines=79> */
.L_x_116:
[----:B------:R-:W-:Y:S05]  /*7780*/  BSYNC.RECONVERGENT B0 ;  /* 0x0000000000007941 */ /* 0x000fea0003800200 */
.L_x_115:
        /* <DEDUP_REMOVED lines=13> */
[C---:B------:R-:W-:Y:S01]  /*7860*/  @P1 IMAD R3, R43.reuse, 0x2000, R80 ;  /* 0x000020002b031824 */ /* 0x040fe200078e0250 */
[C---:B------:R-:W-:Y:S01]  /*7870*/  @P1 LEA R0, R43.reuse, R78, 0xd ;  /* 0x0000004e2b001211 */ /* 0x040fe200078e68ff */
[C---:B------:R-:W-:Y:S02]  /*7880*/  @P1 IMAD R2, R43.reuse, 0x2000, R79 ;  /* 0x000020002b021824 */ /* 0x040fe400078e024f */
[----:B------:R-:W-:Y:S01]  /*7890*/  @P1 IMAD R43, R43, 0x2000, R86 ;  /* 0x000020002b2b1824 */ /* 0x000fe200078e0256 */
[----:B------:R-:W-:Y:S06]  /*78a0*/  @P0 BRA `(.L_x_120) ;  /* 0x00000000000c0947 */ /* 0x000fec0003800000 */
[----:B-1----:R-:W-:Y:S04]  /*78b0*/  SHF.L.U32 R5, R77, 0x1f, RZ ;  /* 0x0000001f4d057819 */ /* 0x002fe800000006ff */
[----:B------:R-:W1:Y:S02]  /*78c0*/  SYNCS.PHASECHK.TRANS64.TRYWAIT P0, [R92+URZ+0x40], R5 ;  /* 0x000040055c0075a7 */ /* 0x000e6400080011ff */
[----:B-1----:R-:W-:Y:S05]  /*78d0*/  @!P0 BRA `(.L_x_121) ;  /* 0x0000001400a48947 */ /* 0x002fea0003800000 */
.L_x_120:
[----:B------:R-:W-:Y:S05]  /*78e0*/  BSYNC B0 ;  /* 0x0000000000007941 */ /* 0x000fea0003800000 */
.L_x_119:
[----:B------:R-:W-:Y:S11]  /*78f0*/  ISETP.NE.AND P0, PT, R90, RZ, PT ;  /* 0x000000ff5a00720c */ /* 0x000ff60003f05270 */
[----:B------:R-:W-:Y:S02]  /*7900*/  @!UPT UIADD3 URZ, UPT, UPT, URZ, URZ, URZ ;  /* 0x000000fffffff290 */ /* 0x000fe4000fffe0ff */
[----:B------:R2:W4:Y:S04]  /*7910*/  @P0 LDS.128 R56, [R3] ;  /* 0x0000000003380984 */ /* 0x0005280000000c00 */
[----:B------:R2:W1:Y:S04]  /*7920*/  @P0 LDS.128 R52, [R2+0x10] ;  /* 0x0000100002340984 */ /* 0x0004680000000c00 */
[----:B------:R2:W1:Y:S04]  /*7930*/  @P0 LDS.128 R48, [R0+0x20] ;  /* 0x0000200000300984 */ /* 0x0004680000000c00 */
[----:B------:R2:W1:Y:S02]  /*7940*/  @P0 LDS.128 R44, [R43+0x30] ;  /* 0x000030002b2c0984 */ /* 0x0004640000000c00 */
.L_x_118:
[----:B------:R-:W-:Y:S05]  /*7950*/  BSYNC B1 ;  /* 0x0000000000017941 */ /* 0x000fea0003800000 */
.L_x_117:
        /* <DEDUP_REMOVED lines=21> */
.L_x_122:
[----:B------:R-:W-:Y:S01]  /*7ab0*/  ISETP.NE.AND P0, PT, R82, RZ, PT ;  /* 0x000000ff5200720c */ /* 0x000fe20003f05270 */
[----:B------:R-:W-:Y:S05]  /*7ac0*/  WARPSYNC.ALL ;  /* 0x0000000000007948 */ /* 0x000fea0003800000 */
[----:B------:R-:W-:Y:S01]  /*7ad0*/  R2UR UR4, R34 ;  /* 0x00000000220472ca */ /* 0x000fe200000e0000 */
[----:B------:R-:W-:Y:S01]  /*7ae0*/  BSSY.RECONVERGENT B0, `(.L_x_123) ;  /* 0x000005c000007945 */ /* 0x000fe20003800200 */
[----:B------:R-:W-:Y:S02]  /*7af0*/  R2UR UR5, R88 ;  /* 0x00000000580572ca */ /* 0x000fe400000e0000 */
[----:B----4-:R-:W-:Y:S02]  /*7b00*/  LOP3.LUT R0, R56, 0xffffe000, RZ, 0xc0, !PT ;  /* 0xffffe00038007812 */ /* 0x010fe400078ec0ff */
[----:B------:R-:W-:Y:S02]  /*7b10*/  LOP3.LUT R2, R57, 0xffffe000, RZ, 0xc0, !PT ;  /* 0xffffe00039027812 */ /* 0x000fe400078ec0ff */
[----:B------:R-:W-:Y:S02]  /*7b20*/  LOP3.LUT R3, R58, 0xffffe000, RZ, 0xc0, !PT ;  /* 0xffffe0003a037812 */ /* 0x000fe400078ec0ff */
[----:B------:R-:W-:Y:S02]  /*7b30*/  LOP3.LUT R20, R59, 0xffffe000, RZ, 0xc0, !PT ;  /* 0xffffe0003b147812 */ /* 0x000fe400078ec0ff */
[----:B-1----:R-:W-:Y:S01]  /*7b40*/  LOP3.LUT R21, R52, 0xffffe000, RZ, 0xc0, !PT ;  /* 0xffffe00034157812 */ /* 0x002fe200078ec0ff */
[----:B------:R-:W1:Y:S01]  /*7b50*/  LDTM.x16 R4, tmem[UR4+0x30] ;  /* 0x00003004000479ee */ /* 0x000e620008240000 */
[----:B------:R-:W-:Y:S01]  /*7b60*/  LOP3.LUT R36, R53, 0xffffe000, RZ, 0xc0, !PT ;  /* 0xffffe00035247812 */ /* 0x000fe200078ec0ff */
[----:B------:R-:W-:Y:S01]  /*7b70*/  UIADD3 UR5, UPT, UPT, UR5, 0xd0, URZ ;  /* 0x000000d005057890 */ /* 0x000fe2000fffe0ff */
[----:B------:R-:W-:Y:S01]  /*7b80*/  LOP3.LUT R37, R54, 0xffffe000, RZ, 0xc0, !PT ;  /* 0xffffe00036257812 */ /* 0x000fe200078ec0ff */
[----:B------:R-:W-:Y:S01]  /*7b90*/  NOP ;  /* 0x0000000000007918 */ /* 0x000fe20000000000 */
[----:B------:R-:W-:Y:S01]  /*7ba0*/  LOP3.LUT R38, R55, 0xffffe000, RZ, 0xc0, !PT ;  /* 0xffffe00037267812 */ /* 0x000fe200078ec0ff */
[----:B------:R-:W-:Y:S01]  /*7bb0*/  UPRMT UR5, UR37, 0x654, UR5 ;  /* 0x0000065425057896 */ /* 0x000fe20008000005 */
[----:B------:R-:W-:Y:S02]  /*7bc0*/  LOP3.LUT R39, R48, 0xffffe000, RZ, 0xc0, !PT ;  /* 0xffffe00030277812 */ /* 0x000fe400078ec0ff */
[----:B------:R-:W-:Y:S02]  /*7bd0*/  LOP3.LUT R40, R49, 0xffffe000, RZ, 0xc0, !PT ;  /* 0xffffe00031287812 */ /* 0x000fe400078ec0ff */
[----:B------:R-:W-:Y:S02]  /*7be0*/  LOP3.LUT R41, R50, 0xffffe000, RZ, 0xc0, !PT ;  /* 0xffffe00032297812 */ /* 0x000fe400078ec0ff */
[----:B------:R-:W-:Y:S02]  /*7bf0*/  LOP3.LUT R42, R51, 0xffffe000, RZ, 0xc0, !PT ;  /* 0xffffe000332a7812 */ /* 0x000fe400078ec0ff */
[----:B-1----:R-:W-:Y:S01]  /*7c00*/  SYNCS.ARRIVE.TRANS64.RED.A1T0 RZ, [UR5], RZ ;  /* 0x000000ffffff79a7 */ /* 0x002fe20008100405 */
[----:B------:R-:W-:Y:S02]  /*7c10*/  LOP3.LUT R43, R44, 0xffffe000, RZ, 0xc0, !PT ;  /* 0xffffe0002c2b7812 */ /* 0x000fe400078ec0ff */
[----:B------:R-:W-:Y:S02]  /*7c20*/  LOP3.LUT R44, R45, 0xffffe000, RZ, 0xc0, !PT ;  /* 0xffffe0002d2c7812 */ /* 0x000fe400078ec0ff */
[----:B------:R-:W-:Y:S02]  /*7c30*/  LOP3.LUT R45, R46, 0xffffe000, RZ, 0xc0, !PT ;  /* 0xffffe0002e2d7812 */ /* 0x000fe400078ec0ff */
[----:B------:R-:W-:Y:S01]  /*7c40*/  LOP3.LUT R46, R47, 0xffffe000, RZ, 0xc0, !PT ;  /* 0xffffe0002f2e7812 */ /* 0x000fe200078ec0ff */
[C---:B------:R-:W-:Y:S01]  /*7c50*/  FMUL R4, R32.reuse, R4 ;  /* 0x0000000420047220 */ /* 0x040fe20000400000 */
[C---:B------:R-:W-:Y:S01]  /*7c60*/  FMUL R5, R32.reuse, R5 ;  /* 0x0000000520057220 */ /* 0x040fe20000400000 */
[C---:B------:R-:W-:Y:S01]  /*7c70*/  FMUL R6, R32.reuse, R6 ;  /* 0x0000000620067220 */ /* 0x040fe20000400000 */
[C---:B------:R-:W-:Y:S01]  /*7c80*/  FMUL R7, R32.reuse, R7 ;  /* 0x0000000720077220 */ /* 0x040fe20000400000 */
[C---:B------:R-:W-:Y:S01]  /*7c90*/  FFMA R4, R35.reuse, R0, R4 ;  /* 0x0000000023047223 */ /* 0x040fe20000000004 */
[C---:B------:R-:W-:Y:S01]  /*7ca0*/  FFMA R5, R35.reuse, R2, R5 ;  /* 0x0000000223057223 */ /* 0x040fe20000000005 */
[C---:B------:R-:W-:Y:S01]  /*7cb0*/  FFMA R6, R35.reuse, R3, R6 ;  /* 0x0000000323067223 */ /* 0x040fe20000000006 */
[C---:B------:R-:W-:Y:S01]  /*7cc0*/  FFMA R7, R35.reuse, R20, R7 ;  /* 0x0000001423077223 */ /* 0x040fe20000000007 */
[C---:B------:R-:W-:Y:S01]  /*7cd0*/  FMUL R8, R32.reuse, R8 ;  /* 0x0000000820087220 */ /* 0x040fe20000400000 */
        /* <DEDUP_REMOVED lines=9> */
[----:B------:R-:W-:Y:S01]  /*7d70*/  F2FP.TF32.F32.PACK_B R7, R7 ;  /* 0x00000007ff07723e */ /* 0x000fe200024050ff */
[C---:B------:R-:W-:Y:S01]  /*7d80*/  FFMA R11, R35.reuse, R38, R11 ;  /* 0x00000026230b7223 */ /* 0x040fe2000000000b */
[C---:B------:R-:W-:Y:S01]  /*7d90*/  FMUL R12, R32.reuse, R12 ;  /* 0x0000000c200c7220 */ /* 0x040fe20000400000 */
[----:B------:R-:W-:Y:S01]  /*7da0*/  F2FP.TF32.F32.PACK_B R8, R8 ;  /* 0x00000008ff08723e */ /* 0x000fe200024050ff */
[C---:B------:R-:W-:Y:S01]  /*7db0*/  FMUL R13, R32.reuse, R13 ;  /* 0x0000000d200d7220 */ /* 0x040fe20000400000 */
[----:B------:R1:W-:Y:S01]  /*7dc0*/  STS.128 [R80+0x6000], R4 ;  /* 0x0060000450007388 */ /* 0x0003e20000000c00 */
        /* <DEDUP_REMOVED lines=8> */
[C---:B------:R-:W-:Y:S01]  /*7e50*/  FFMA R15, R35.reuse, R42, R15 ;  /* 0x0000002a230f7223 */ /* 0x040fe2000000000f */
[C---:B------:R-:W-:Y:S01]  /*7e60*/  FMUL R16, R32.reuse, R16 ;  /* 0x0000001020107220 */ /* 0x040fe20000400000 */
[----:B------:R-:W-:Y:S01]  /*7e70*/  F2FP.TF32.F32.PACK_B R12, R12 ;  /* 0x0000000cff0c723e */ /* 0x000fe200024050ff */
[----:B------:R1:W-:Y:S01]  /*7e80*/  STS.128 [R79+0x6010], R8 ;  /* 0x006010084f007388 */ /* 0x0003e20000000c00 */
[C---:B------:R-:W-:Y:S01]  /*7e90*/  FMUL R17, R32.reuse, R17 ;  /* 0x0000001120117220 */ /* 0x040fe20000400000 */
[C---:B------:R-:W-:Y:S01]  /*7ea0*/  FMUL R18, R32.reuse, R18 ;  /* 0x0000001220127220 */ /* 0x040fe20000400000 */
[----:B------:R-:W-:Y:S01]  /*7eb0*/  FMUL R19, R32, R19 ;  /* 0x0000001320137220 */ /* 0x000fe20000400000 */
[----:B------:R-:W-:Y:S01]  /*7ec0*/  F2FP.TF32.F32.PACK_B R13, R13 ;  /* 0x0000000dff0d723e */ /* 0x000fe200024050ff */
[C---:B------:R-:W-:Y:S01]  /*7ed0*/  FFMA R16, R35.reuse, R43, R16 ;  /* 0x0000002b23107223 */ /* 0x040fe20000000010 */
[----:B------:R-:W-:Y:S01]  /*7ee0*/  F2FP.TF32.F32.PACK_B R14, R14 ;  /* 0x0000000eff0e723e */ /* 0x000fe200024050ff */
[C---:B------:R-:W-:Y:S01]  /*7ef0*/  FFMA R17, R35.reuse, R44, R17 ;  /* 0x0000002c23117223 */ /* 0x040fe20000000011 */
[----:B------:R-:W-:Y:S01]  /*7f00*/  F2FP.TF32.F32.PACK_B R15, R15 ;  /* 0x0000000fff0f723e */ /* 0x000fe200024050ff */
[C---:B------:R-:W-:Y:S01]  /*7f10*/  FFMA R18, R35.reuse, R45, R18 ;  /* 0x0000002d23127223 */ /* 0x040fe20000000012 */
[----:B------:R-:W-:Y:S01]  /*7f20*/  FFMA R19, R35, R46, R19 ;  /* 0x0000002e23137223 */ /* 0x000fe20000000013 */
[----:B------:R-:W-:Y:S02]  /*7f30*/  F2FP.TF32.F32.PACK_B R16, R16 ;  /* 0x00000010ff10723e */ /* 0x000fe400024050ff */
[----:B------:R1:W-:Y:S01]  /*7f40*/  STS.128 [R78+0x6020], R12 ;  /* 0x0060200c4e007388 */ /* 0x0003e20000000c00 */
[----:B------:R-:W-:Y:S02]  /*7f50*/  F2FP.TF32.F32.PACK_B R17, R17 ;  /* 0x00000011ff11723e */ /* 0x000fe400024050ff */
        /* <DEDUP_REMOVED lines=20> */
.L_x_124:
[----:B------:R-:W-:Y:S05]  /*80a0*/  BSYNC.RECONVERGENT B0 ;  /* 0x0000000000007941 */ /* 0x000fea0003800200 */
.L_x_123:
[----:B------:R-:W-:Y:S01]  /*80b0*/  BAR.SYNC.DEFER_BLOCKING 0x1, 0x80 ;  /* 0x0042000000007b1d */ /* 0x000fe20000010000 */
[----:B------:R-:W-:Y:S01]  /*80c0*/  UISETP.NE.AND UP0, UPT, UR49, -0x4, UPT ;  /* 0xfffffffc3100788c */ /* 0x000fe2000bf05270 */
[----:B------:R-:W-:Y:S08]  /*80d0*/  IADD3 R0, PT, PT, R30, 0x1, RZ ;  /* 0x000000011e007810 */ /* 0x000ff00007ffe0ff */
[----:B------:R-:W-:Y:S05]  /*80e0*/  BRA.U !UP0, `(.L_x_125) ;  /* 0x0000000108287547 */ /* 0x000fea000b800000 */
[----:B------:R-:W-:Y:S01]  /*80f0*/  ISETP.NE.AND P0, PT, R87, RZ, PT ;  /* 0x000000ff5700720c */ /* 0x000fe20003f05270 */
[----:B------:R-:W-:Y:S01]  /*8100*/  IMAD.U32 R3, RZ, RZ, UR51 ;  /* 0x00000033ff037e24 */ /* 0x000fe2000f8e00ff */
[----:B------:R-:W-:Y:S01]  /*8110*/  UIADD3 UR51, UPT, UPT, UR51, 0x1, URZ ;  /* 0x0000000133337890 */ /* 0x000fe2000fffe0ff */
[----:B------:R-:W-:Y:S03]  /*8120*/  IMAD.U32 R2, RZ, RZ, UR37 ;  /* 0x00000025ff027e24 */ /* 0x000fe6000f8e00ff */
[----:B------:R-:W-:Y:S04]  /*8130*/  UISETP.NE.AND UP0, UPT, UR51, 0x4, UPT ;  /* 0x000000043300788c */ /* 0x000fe8000bf05270 */
[----:B------:R-:W-:Y:S03]  /*8140*/  USEL UR51, UR51, URZ, UP0 ;  /* 0x000000ff33337287 */ /* 0x000fe60008000000 */
[----:B------:R-:W-:Y:S05]  /*8150*/  @P0 LEA R3, R3, UR48, 0x3 ;  /* 0x0000003003030c11 */ /* 0x000fea000f8e18ff */
[----:B------:R-:W-:Y:S05]  /*8160*/  @P0 VIADD R3, R3, 0x60 ;  /* 0x0000006003030836 */ /* 0x000fea0000000000 */
[----:B------:R-:W-:Y:S04]  /*8170*/  @P0 PRMT R2, R2, 0x654, R3 ;  /* 0x0000065402020816 */ /* 0x000fe80000000003 */
[----:B------:R2:W-:Y:S03]  /*8180*/  @P0 SYNCS.ARRIVE.TRANS64.RED.A1T0 RZ, [R2+URZ], RZ ;  /* 0x000000ff02ff09a7 */ /* 0x0005e600081004ff */
.L_x_125:
[----:B------:R-:W-:Y:S01]  /*8190*/  ISETP.NE.AND P2, PT, R83, RZ, PT ;  /* 0x000000ff5300720c */ /* 0x000fe20003f45270 */
[----:B------:R-:W-:Y:S01]  /*81a0*/  UIADD3 UR49, UPT, UPT, UR49, 0x4, URZ ;  /* 0x0000000431317890 */ /* 0x000fe2000fffe0ff */
[----:B------:R-:W-:Y:S01]  /*81b0*/  ISETP.NE.AND P0, PT, R85, 0x2, PT ;  /* 0x000000025500780c */ /* 0x000fe20003f05270 */
[----:B------:R-:W-:Y:S01]  /*81c0*/  IMAD.IADD R20, R29, 0x1, R66 ;  /* 0x000000011d147824 */ /* 0x000fe200078e0242 */
[----:B------:R-:W-:Y:S01]  /*81d0*/  ISETP.NE.AND P1, PT, R0, 0x4, PT ;  /* 0x000000040000780c */ /* 0x000fe20003f25270 */
[----:B------:R-:W-:Y:S01]  /*81e0*/  IMAD.IADD R21, R31, 0x1, R68 ;  /* 0x000000011f157824 */ /* 0x000fe200078e0244 */
[----:B--2---:R-:W-:Y:S02]  /*81f0*/  SEL R2, RZ, 0x1, P0 ;  /* 0x00000001ff027807 */ /* 0x004fe40000000000 */
[----:B------:R-:W-:Y:S02]  /*8200*/  SEL R3, RZ, 0x1, P1 ;  /* 0x00000001ff037807 */ /* 0x000fe40000800000 */
[----:B------:R-:W-:Y:S02]  /*8210*/  LOP3.LUT R75, R75, R2, RZ, 0x3c, !PT ;  /* 0x000000024b4b7212 */ /* 0x000fe400078e3cff */
[----:B------:R-:W-:Y:S02]  /*8220*/  LOP3.LUT R76, R76, R3, RZ, 0x3c, !PT ;  /* 0x000000034c4c7212 */ /* 0x000fe400078e3cff */
[----:B------:R-:W-:Y:S02]  /*8230*/  @P2 R2UR UR36, R74 ;  /* 0x000000004a2422ca */ /* 0x000fe400000e0000 */
[----:B------:R-:W-:Y:S02]  /*8240*/  SEL R85, R85, RZ, P0 ;  /* 0x000000ff55557207 */ /* 0x000fe40000000000 */
[----:B------:R-:W-:Y:S01]  /*8250*/  SEL R30, R0, RZ, P1 ;  /* 0x000000ff001e7207 */ /* 0x000fe20000800000 */
[----:B------:R-:W-:Y:S10]  /*8260*/  @P2 BRA `(.L_x_126) ;  /* 0xffffffcc00502947 */ /* 0x000ff4000383ffff */
[----:B------:R-:W-:-:S09]  /*8270*/  UISETP.NE.AND UP0, UPT, UR50, URZ, UPT ;  /* 0x000000ff3200728c */ /* 0x000fd2000bf05270 */
[----:B------:R-:W-:Y:S05]  /*8280*/  BRA.U !UP0, `(.L_x_127) ;  /* 0x0000000108487547 */ /* 0x000fea000b800000 */
[----:B------:R-:W2:Y:S02]  /*8290*/  LDCU.64 UR4, c[0x0][0x890] ;  /* 0x00011200ff0477ac */ /* 0x000ea40008000a00 */
[----:B--2---:R-:W-:-:S04]  /*82a0*/  UISETP.NE.U32.AND UP0, UPT, UR4, URZ, UPT ;  /* 0x000000ff0400728c */ /* 0x004fc8000bf05070 */
[----:B------:R-:W-:-:S09]  /*82b0*/  UISETP.NE.AND.EX UP0, UPT, UR5, URZ, UPT, UP0 ;  /* 0x000000ff0500728c */ /* 0x000fd2000bf05300 */
[----:B------:R-:W-:Y:S05]  /*82c0*/  BRA.U UP0, `(.L_x_128) ;  /* 0x00000001000c7547 */ /* 0x000fea000b800000 */
[----:B------:R-:W-:-:S13]  /*82d0*/  FSETP.NEU.AND P0, PT, R35, RZ, PT ;  /* 0x000000ff2300720b */ /* 0x000fda0003f0d000 */
[----:B------:R-:W-:Y:S05]  /*82e0*/  @!P0 EXIT ;  /* 0x000000000000894d */ /* 0x000fea0003800000 */
[----:B------:R-:W-:Y:S05]  /*82f0*/  BRA `(.L_x_127) ;  /* 0x00000000002c7947 */ /* 0x000fea0003800000 */
.L_x_128:
[----:B------:R-:W-:Y:S01]  /*8300*/  ISETP.NE.AND P0, PT, R84, RZ, PT ;  /* 0x000000ff5400720c */ /* 0x000fe20003f05270 */
[----:B------:R-:W-:-:S12]  /*8310*/  BSSY.RECONVERGENT B0, `(.L_x_127) ;  /* 0x0000009000007945 */ /* 0x000fd80003800200 */
[----:B------:R-:W-:Y:S05]  /*8320*/  @P0 BRA `(.L_x_129) ;  /* 0x0000000000140947 */ /* 0x000fea0003800000 */
[----:B------:R-:W2:Y:S02]  /*8330*/  LDCU.64 UR4, c[0x0][0x888] ;  /* 0x00011100ff0477ac */ /* 0x000ea40008000a00 */
[----:B--2---:R-:W-:-:S04]  /*8340*/  ISETP.NE.U32.AND P0, PT, RZ, UR4, PT ;  /* 0x00000004ff007c0c */ /* 0x004fc8000bf05070 */
[----:B------:R-:W-:-:S13]  /*8350*/  ISETP.NE.AND.EX P0, PT, RZ, UR5, PT, P0 ;  /* 0x00000005ff007c0c */ /* 0x000fda000bf05300 */
[----:B------:R-:W-:Y:S05]  /*8360*/  @!P0 EXIT ;  /* 0x000000000000894d */ /* 0x000fea0003800000 */
[----:B------:R-:W-:Y:S05]  /*8370*/  BRA `(.L_x_130) ;  /* 0x0000000000087947 */ /* 0x000fea0003800000 */
.L_x_129:
[----:B------:R-:W-:-:S13]  /*8380*/  FSETP.NEU.AND P0, PT, R35, RZ, PT ;  /* 0x000000ff2300720b */ /* 0x000fda0003f0d000 */
[----:B------:R-:W-:Y:S05]  /*8390*/  @!P0 EXIT ;  /* 0x000000000000894d */ /* 0x000fea0003800000 */
.L_x_130:
[----:B------:R-:W-:Y:S05]  /*83a0*/  BSYNC.RECONVERGENT B0 ;  /* 0x0000000000007941 */ /* 0x000fea0003800200 */
.L_x_127:
[----:B------:R-:W-:Y:S01]  /*83b0*/  ULEA UR4, UR51, UR48, 0x3 ;  /* 0x0000003033047291 */ /* 0x000fe2000f8e18ff */
[----:B------:R-:W-:-:S04]  /*83c0*/  DEPBAR.LE SB0, 0x0 ;  /* 0x000080000000791a */ /* 0x000fc80000000000 */
[----:B------:R-:W-:-:S04]  /*83d0*/  UIADD3 UR4, UPT, UPT, UR4, 0x60, URZ ;  /* 0x0000006004047890 */ /* 0x000fc8000fffe0ff */
[----:B------:R-:W-:-:S09]  /*83e0*/  UPRMT UR4, UR37, 0x654, UR4 ;  /* 0x0000065425047896 */ /* 0x000fd20008000004 */
[----:B------:R-:W-:Y:S01]  /*83f0*/  SYNCS.ARRIVE.TRANS64.RED.A1T0 RZ, [UR4], RZ ;  /* 0x000000ffffff79a7 */ /* 0x000fe20008100404 */
[----:B------:R-:W-:Y:S05]  /*8400*/  EXIT ;  /* 0x000000000000794d */ /* 0x000fea0003800000 */
.L_x_19:
[----:B--2---:R2:W1:Y:S02]  /*8410*/  SYNCS.PHASECHK.TRANS64.TRYWAIT P0, [R3+URZ+0x100], R2 ;  /* 0x00010002030075a7 */ /* 0x00446400080011ff */
[----:B-1----:R-:W-:Y:S05]  /*8420*/  @!P0 NANOSLEEP.SYNCS 0x989680 ;  /* 0x009896800000895d */ /* 0x002fea0003900000 */
[----:B------:R-:W1:Y:S02]  /*8430*/  @!P0 SYNCS.PHASECHK.TRANS64 P0, [R3+URZ+0x100], R2 ;  /* 0x00010002030085a7 */ /* 0x000e6400080010ff */
[----:B-1----:R-:W-:Y:S05]  /*8440*/  @!P0 BRA `(.L_x_19) ;  /* 0xfffffffc00f08947 */ /* 0x002fea000383ffff */
[----:B------:R-:W-:Y:S05]  /*8450*/  BRA `(.L_x_131) ;  /* 0xffffff9000647947 */ /* 0x000fea000383ffff */
.L_x_22:
[----:B-1----:R-:W-:-:S07]  /*8460*/  MOV R2, UR33 ;  /* 0x0000002100027c02 */ /* 0x002fce0008000f00 */
.L_x_132:
[----:B-1----:R1:W2:Y:S02]  /*8470*/  SYNCS.PHASECHK.TRANS64.TRYWAIT P0, [R2+URZ+0x20], R5 ;  /* 0x00002005020075a7 */ /* 0x0022a400080011ff */
[----:B--2---:R-:W-:Y:S05]  /*8480*/  @!P0 NANOSLEEP.SYNCS 0x989680 ;  /* 0x009896800000895d */ /* 0x004fea0003900000 */
[----:B------:R-:W2:Y:S02]  /*8490*/  @!P0 SYNCS.PHASECHK.TRANS64 P0, [R2+URZ+0x20], R5 ;  /* 0x00002005020085a7 */ /* 0x000ea400080010ff */
[----:B--2---:R-:W-:Y:S05]  /*84a0*/  @!P0 BRA `(.L_x_132) ;  /* 0xfffffffc00f08947 */ /* 0x004fea000383ffff */
[----:B------:R-:W-:Y:S05]  /*84b0*/  BRA `(.L_x_21) ;  /* 0xffffff9000b87947 */ /* 0x000fea000383ffff */
.L_x_28:
[----:B-1----:R-:W-:-:S07]  /*84c0*/  MOV R2, UR33 ;  /* 0x0000002100027c02 */ /* 0x002fce0008000f00 */
.L_x_133:
[----:B-1----:R1:W2:Y:S02]  /*84d0*/  SYNCS.PHASECHK.TRANS64.TRYWAIT P0, [R2+URZ+0x20], R5 ;  /* 0x00002005020075a7 */ /* 0x0022a400080011ff */
[----:B--2---:R-:W-:Y:S05]  /*84e0*/  @!P0 NANOSLEEP.SYNCS 0x989680 ;  /* 0x009896800000895d */ /* 0x004fea0003900000 */
[----:B------:R-:W2:Y:S02]  /*84f0*/  @!P0 SYNCS.PHASECHK.TRANS64 P0, [R2+URZ+0x20], R5 ;  /* 0x00002005020085a7 */ /* 0x000ea400080010ff */
[----:B--2---:R-:W-:Y:S05]  /*8500*/  @!P0 BRA `(.L_x_133) ;  /* 0xfffffffc00f08947 */ /* 0x004fea000383ffff */
[----:B------:R-:W-:Y:S05]  /*8510*/  BRA `(.L_x_27) ;  /* 0xffffff9400907947 */ /* 0x000fea000383ffff */
.L_x_32:
[----:B-1----:R1:W2:Y:S02]  /*8520*/  SYNCS.PHASECHK.TRANS64.TRYWAIT P0, [R2+URZ+0x90], R3 ;  /* 0x00009003020075a7 */ /* 0x0022a400080011ff */
[----:B--2---:R-:W-:Y:S05]  /*8530*/  @!P0 NANOSLEEP.SYNCS 0x989680 ;  /* 0x009896800000895d */ /* 0x004fea0003900000 */
[----:B------:R-:W2:Y:S02]  /*8540*/  @!P0 SYNCS.PHASECHK.TRANS64 P0, [R2+URZ+0x90], R3 ;  /* 0x00009003020085a7 */ /* 0x000ea400080010ff */
[----:B--2---:R-:W-:Y:S05]  /*8550*/  @!P0 BRA `(.L_x_32) ;  /* 0xfffffffc00f08947 */ /* 0x004fea000383ffff */
[----:B------:R-:W-:Y:S05]  /*8560*/  BRA `(.L_x_134) ;  /* 0xffffff9800447947 */ /* 0x000fea000383ffff */
.L_x_36:
[----:B----4-:R-:W-:-:S07]  /*8570*/  MOV R0, UR5 ;  /* 0x0000000500007c02 */ /* 0x010fce0008000f00 */
.L_x_135:
[----:B-1----:R1:W2:Y:S02]  /*8580*/  SYNCS.PHASECHK.TRANS64.TRYWAIT P0, [R0+URZ], R3 ;  /* 0x00000003000075a7 */ /* 0x0022a400080011ff */
[----:B--2---:R-:W-:Y:S05]  /*8590*/  @!P0 NANOSLEEP.SYNCS 0x989680 ;  /* 0x009896800000895d */ /* 0x004fea0003900000 */
[----:B------:R-:W2:Y:S02]  /*85a0*/  @!P0 SYNCS.PHASECHK.TRANS64 P0, [R0+URZ], R3 ;  /* 0x00000003000085a7 */ /* 0x000ea400080010ff */
[----:B--2---:R-:W-:Y:S05]  /*85b0*/  @!P0 BRA `(.L_x_135) ;  /* 0xfffffffc00f08947 */ /* 0x004fea000383ffff */
[----:B------:R-:W-:Y:S05]  /*85c0*/  BRA `(.L_x_136) ;  /* 0xffffff9c00b47947 */ /* 0x000fea000383ffff */
.L_x_37:
[----:B----4-:R-:W-:-:S07]  /*85d0*/  MOV R0, UR5 ;  /* 0x0000000500007c02 */ /* 0x010fce0008000f00 */
.L_x_137:
[----:B-1----:R1:W2:Y:S02]  /*85e0*/  SYNCS.PHASECHK.TRANS64.TRYWAIT P0, [R0+URZ], R3 ;  /* 0x00000003000075a7 */ /* 0x0022a400080011ff */
[----:B--2---:R-:W-:Y:S05]  /*85f0*/  @!P0 NANOSLEEP.SYNCS 0x989680 ;  /* 0x009896800000895d */ /* 0x004fea0003900000 */
[----:B------:R-:W2:Y:S02]  /*8600*/  @!P0 SYNCS.PHASECHK.TRANS64 P0, [R0+URZ], R3 ;  /* 0x00000003000085a7 */ /* 0x000ea400080010ff */
[----:B--2---:R-:W-:Y:S05]  /*8610*/  @!P0 BRA `(.L_x_137) ;  /* 0xfffffffc00f08947 */ /* 0x004fea000383ffff */
[----:B------:R-:W-:Y:S05]  /*8620*/  BRA `(.L_x_138) ;  /* 0xffffff9c00c07947 */ /* 0x000fea000383ffff */
.L_x_38:
[----:B----4-:R-:W-:-:S07]  /*8630*/  MOV R0, UR5 ;  /* 0x0000000500007c02 */ /* 0x010fce0008000f00 */
.L_x_139:
[----:B-1----:R1:W2:Y:S02]  /*8640*/  SYNCS.PHASECHK.TRANS64.TRYWAIT P0, [R0+URZ], R3 ;  /* 0x00000003000075a7 */ /* 0x0022a400080011ff */
[----:B--2---:R-:W-:Y:S05]  /*8650*/  @!P0 NANOSLEEP.SYNCS 0x989680 ;  /* 0x009896800000895d */ /* 0x004fea0003900000 */
[----:B------:R-:W2:Y:S02]  /*8660*/  @!P0 SYNCS.PHASECHK.TRANS64 P0, [R0+URZ], R3 ;  /* 0x00000003000085a7 */ /* 0x000ea400080010ff */
[----:B--2---:R-:W-:Y:S05]  /*8670*/  @!P0 BRA `(.L_x_139) ;  /* 0xfffffffc00f08947 */ /* 0x004fea000383ffff */
[----:B------:R-:W-:Y:S05]  /*8680*/  BRA `(.L_x_140) ;  /* 0xffffff9c00cc7947 */ /* 0x000fea000383ffff */
.L_x_41:
[----:B-1----:R1:W2:Y:S02]  /*8690*/  SYNCS.PHASECHK.TRANS64.TRYWAIT P0, [R0+URZ+0xf0], R5 ;  /* 0x0000f005000075a7 */ /* 0x0022a400080011ff */
[----:B--2---:R-:W-:Y:S05]  /*86a0*/  @!P0 NANOSLEEP.SYNCS 0x989680 ;  /* 0x009896800000895d */ /* 0x004fea0003900000 */
[----:B------:R-:W2:Y:S02]  /*86b0*/  @!P0 SYNCS.PHASECHK.TRANS64 P0, [R0+URZ+0xf0], R5 ;  /* 0x0000f005000085a7 */ /* 0x000ea400080010ff */
[----:B--2---:R-:W-:Y:S05]  /*86c0*/  @!P0 BRA `(.L_x_41) ;  /* 0xfffffffc00f08947 */ /* 0x004fea000383ffff */
[----:B------:R-:W-:Y:S05]  /*86d0*/  BRA `(.L_x_141) ;  /* 0xffffffa000287947 */ /* 0x000fea000383ffff */
.L_x_42:
[----:B------:R-:W-:-:S07]  /*86e0*/  MOV R0, UR5 ;  /* 0x0000000500007c02 */ /* 0x000fce0008000f00 */
.L_x_142:
[----:B-1----:R1:W2:Y:S02]  /*86f0*/  SYNCS.PHASECHK.TRANS64.TRYWAIT P0, [R0+URZ+0xa0], R5 ;  /* 0x0000a005000075a7 */ /* 0x0022a400080011ff */
[----:B--2---:R-:W-:Y:S05]  /*8700*/  @!P0 NANOSLEEP.SYNCS 0x989680 ;  /* 0x009896800000895d */ /* 0x004fea0003900000 */
[----:B------:R-:W2:Y:S02]  /*8710*/  @!P0 SYNCS.PHASECHK.TRANS64 P0, [R0+URZ+0xa0], R5 ;  /* 0x0000a005000085a7 */ /* 0x000ea400080010ff */
[----:B--2---:R-:W-:Y:S05]  /*8720*/  @!P0 BRA `(.L_x_142) ;  /* 0xfffffffc00f08947 */ /* 0x004fea000383ffff */
[----:B------:R-:W-:Y:S05]  /*8730*/  BRA `(.L_x_143) ;  /* 0xffffffa000387947 */ /* 0x000fea000383ffff */
.L_x_43:
[----:B-1----:R1:W2:Y:S02]  /*8740*/  SYNCS.PHASECHK.TRANS64.TRYWAIT P1, [R0+URZ+0x90], R5 ;  /* 0x00009005000075a7 */ /* 0x0022a400080211ff */
[----:B--2---:R-:W-:Y:S05]  /*8750*/  @!P1 NANOSLEEP.SYNCS 0x989680 ;  /* 0x009896800000995d */ /* 0x004fea0003900000 */
[----:B------:R-:W2:Y:S02]  /*8760*/  @!P1 SYNCS.PHASECHK.TRANS64 P1, [R0+URZ+0x90], R5 ;  /* 0x00009005000095a7 */ /* 0x000ea400080210ff */
[----:B--2---:R-:W-:Y:S05]  /*8770*/  @!P1 BRA `(.L_x_43) ;  /* 0xfffffffc00f09947 */ /* 0x004fea000383ffff */
[----:B------:R-:W-:Y:S05]  /*8780*/  BRA `(.L_x_144) ;  /* 0xffffffa000687947 */ /* 0x000fea000383ffff */
.L_x_46:
[----:B------:R-:W-:-:S07]  /*8790*/  MOV R0, UR5 ;  /* 0x0000000500007c02 */ /* 0x000fce0008000f00 */
.L_x_145:
[----:B-1----:R1:W2:Y:S02]  /*87a0*/  SYNCS.PHASECHK.TRANS64.TRYWAIT P0, [R0+URZ+0xa0], R3 ;  /* 0x0000a003000075a7 */ /* 0x0022a400080011ff */
[----:B--2---:R-:W-:Y:S05]  /*87b0*/  @!P0 NANOSLEEP.SYNCS 0x989680 ;  /* 0x009896800000895d */ /* 0x004fea0003900000 */
[----:B------:R-:W2:Y:S02]  /*87c0*/  @!P0 SYNCS.PHASECHK.TRANS64 P0, [R0+URZ+0xa0], R3 ;  /* 0x0000a003000085a7 */ /* 0x000ea400080010ff */
[----:B--2---:R-:W-:Y:S05]  /*87d0*/  @!P0 BRA `(.L_x_145) ;  /* 0xfffffffc00f08947 */ /* 0x004fea000383ffff */
[----:B------:R-:W-:Y:S05]  /*87e0*/  BRA `(.L_x_45) ;  /* 0xffffffa000bc7947 */ /* 0x000fea000383ffff */
.L_x_53:
[----:B-1----:R1:W2:Y:S02]  /*87f0*/  SYNCS.PHASECHK.TRANS64.TRYWAIT P1, [R0+URZ+0x90], R5 ;  /* 0x00009005000075a7 */ /* 0x0022a400080211ff */
[----:B--2---:R-:W-:Y:S05]  /*8800*/  @!P1 NANOSLEEP.SYNCS 0x989680 ;  /* 0x009896800000995d */ /* 0x004fea0003900000 */
[----:B------:R-:W2:Y:S02]  /*8810*/  @!P1 SYNCS.PHASECHK.TRANS64 P1, [R0+URZ+0x90], R5 ;  /* 0x00009005000095a7 */ /* 0x000ea400080210ff */
[----:B--2---:R-:W-:Y:S05]  /*8820*/  @!P1 BRA `(.L_x_53) ;  /* 0xfffffffc00f09947 */ /* 0x004fea000383ffff */
[----:B------:R-:W-:Y:S05]  /*8830*/  BRA `(.L_x_146) ;  /* 0xffffffa8004c7947 */ /* 0x000fea000383ffff */
.L_x_54:
[----:B------:R-:W-:-:S07]  /*8840*/  MOV R3, UR6 ;  /* 0x0000000600037c02 */ /* 0x000fce0008000f00 */
.L_x_147:
[----:B-1----:R1:W2:Y:S02]  /*8850*/  SYNCS.PHASECHK.TRANS64.TRYWAIT P0, [R3+URZ+0xd0], R0 ;  /* 0x0000d000030075a7 */ /* 0x0022a400080011ff */
[----:B--2---:R-:W-:Y:S05]  /*8860*/  @!P0 NANOSLEEP.SYNCS 0x989680 ;  /* 0x009896800000895d */ /* 0x004fea0003900000 */
[----:B------:R-:W2:Y:S02]  /*8870*/  @!P0 SYNCS.PHASECHK.TRANS64 P0, [R3+URZ+0xd0], R0 ;  /* 0x0000d000030085a7 */ /* 0x000ea400080010ff */
[----:B--2---:R-:W-:Y:S05]  /*8880*/  @!P0 BRA `(.L_x_147) ;  /* 0xfffffffc00f08947 */ /* 0x004fea000383ffff */
[----:B------:R-:W-:Y:S05]  /*8890*/  BRA `(.L_x_148) ;  /* 0xffffffa800847947 */ /* 0x000fea000383ffff */
.L_x_57:
[----:B------:R-:W-:Y:S07]  /*88a0*/  MOV R0, UR11 ;  /* 0x0000000b00007c02 */ /* 0x000fee0008000f00 */
.L_x_149:
[----:B-1----:R1:W2:Y:S02]  /*88b0*/  SYNCS.PHASECHK.TRANS64.TRYWAIT P0, [R0+URZ], R3 ;  /* 0x00000003000075a7 */ /* 0x0022a400080011ff */
[----:B--2---:R-:W-:Y:S05]  /*88c0*/  @!P0 NANOSLEEP.SYNCS 0x989680 ;  /* 0x009896800000895d */ /* 0x004fea0003900000 */
[----:B------:R-:W2:Y:S02]  /*88d0*/  @!P0 SYNCS.PHASECHK.TRANS64 P0, [R0+URZ], R3 ;  /* 0x00000003000085a7 */ /* 0x000ea400080010ff */
[----:B--2---:R-:W-:Y:S05]  /*88e0*/  @!P0 BRA `(.L_x_149) ;  /* 0xfffffffc00f08947 */ /* 0x004fea000383ffff */
[----:B------:R-:W-:Y:S05]  /*88f0*/  BRA `(.L_x_56) ;  /* 0xffffffa800a07947 */ /* 0x000fea000383ffff */
.L_x_60:
[----:B------:R-:W-:-:S07]  /*8900*/  MOV R0, UR6 ;  /* 0x0000000600007c02 */ /* 0x000fce0008000f00 */
.L_x_150:
[----:B--2---:R2:W4:Y:S02]  /*8910*/  SYNCS.PHASECHK.TRANS64.TRYWAIT P0, [R0+URZ], R3 ;  /* 0x00000003000075a7 */ /* 0x00452400080011ff */
[----:B----4-:R-:W-:Y:S05]  /*8920*/  @!P0 NANOSLEEP.SYNCS 0x989680 ;  /* 0x009896800000895d */ /* 0x010fea0003900000 */
[----:B------:R-:W4:Y:S02]  /*8930*/  @!P0 SYNCS.PHASECHK.TRANS64 P0, [R0+URZ], R3 ;  /* 0x00000003000085a7 */ /* 0x000f2400080010ff */
[----:B----4-:R-:W-:Y:S05]  /*8940*/  @!P0 BRA `(.L_x_150) ;  /* 0xfffffffc00f08947 */ /* 0x010fea000383ffff */
[----:B------:R-:W-:Y:S05]  /*8950*/  BRA `(.L_x_151) ;  /* 0xffffffac00cc7947 */ /* 0x000fea000383ffff */
.L_x_61:
[----:B------:R-:W-:-:S07]  /*8960*/  MOV R0, UR6 ;  /* 0x0000000600007c02 */ /* 0x000fce0008000f00 */
.L_x_152:
[----:B-1----:R1:W2:Y:S02]  /*8970*/  SYNCS.PHASECHK.TRANS64.TRYWAIT P0, [R0+URZ], R3 ;  /* 0x00000003000075a7 */ /* 0x0022a400080011ff */
[----:B--2---:R-:W-:Y:S05]  /*8980*/  @!P0 NANOSLEEP.SYNCS 0x989680 ;  /* 0x009896800000895d */ /* 0x004fea0003900000 */
[----:B------:R-:W2:Y:S02]  /*8990*/  @!P0 SYNCS.PHASECHK.TRANS64 P0, [R0+URZ], R3 ;  /* 0x00000003000085a7 */ /* 0x000ea400080010ff */
[----:B--2---:R-:W-:Y:S05]  /*89a0*/  @!P0 BRA `(.L_x_152) ;  /* 0xfffffffc00f08947 */ /* 0x004fea000383ffff */
[----:B------:R-:W-:Y:S05]  /*89b0*/  BRA `(.L_x_153) ;  /* 0xffffffac00d87947 */ /* 0x000fea000383ffff */
.L_x_62:
[----:B------:R-:W-:-:S07]  /*89c0*/  MOV R0, UR6 ;  /* 0x0000000600007c02 */ /* 0x000fce0008000f00 */
.L_x_154:
[----:B-1----:R1:W2:Y:S02]  /*89d0*/  SYNCS.PHASECHK.TRANS64.TRYWAIT P0, [R0+URZ], R3 ;  /* 0x00000003000075a7 */ /* 0x0022a400080011ff */
[----:B--2---:R-:W-:Y:S05]  /*89e0*/  @!P0 NANOSLEEP.SYNCS 0x989680 ;  /* 0x009896800000895d */ /* 0x004fea0003900000 */
[----:B------:R-:W2:Y:S02]  /*89f0*/  @!P0 SYNCS.PHASECHK.TRANS64 P0, [R0+URZ], R3 ;  /* 0x00000003000085a7 */ /* 0x000ea400080010ff */
[----:B--2---:R-:W-:Y:S05]  /*8a00*/  @!P0 BRA `(.L_x_154) ;  /* 0xfffffffc00f08947 */ /* 0x004fea000383ffff */
[----:B------:R-:W-:Y:S05]  /*8a10*/  BRA `(.L_x_155) ;  /* 0xffffffac00e47947 */ /* 0x000fea000383ffff */
.L_x_63:
[----:B------:R-:W-:-:S07]  /*8a20*/  MOV R0, UR7 ;  /* 0x0000000700007c02 */ /* 0x000fce0008000f00 */
.L_x_156:
[----:B-1----:R1:W2:Y:S02]  /*8a30*/  SYNCS.PHASECHK.TRANS64.TRYWAIT P0, [R0+URZ], R3 ;  /* 0x00000003000075a7 */ /* 0x0022a400080011ff */
[----:B--2---:R-:W-:Y:S05]  /*8a40*/  @!P0 NANOSLEEP.SYNCS 0x989680 ;  /* 0x009896800000895d */ /* 0x004fea0003900000 */
[----:B------:R-:W2:Y:S02]  /*8a50*/  @!P0 SYNCS.PHASECHK.TRANS64 P0, [R0+URZ], R3 ;  /* 0x00000003000085a7 */ /* 0x000ea400080010ff */
[----:B--2---:R-:W-:Y:S05]  /*8a60*/  @!P0 BRA `(.L_x_156) ;  /* 0xfffffffc00f08947 */ /* 0x004fea000383ffff */
[----:B------:R-:W-:Y:S05]  /*8a70*/  BRA `(.L_x_157) ;  /* 0xffffffac00f07947 */ /* 0x000fea000383ffff */
.L_x_68:
[----:B--2---:R2:W3:Y:S02]  /*8a80*/  SYNCS.PHASECHK.TRANS64.TRYWAIT P0, [R0+URZ+0x90], R3 ;  /* 0x00009003000075a7 */ /* 0x0044e400080011ff */
[----:B---3--:R-:W-:Y:S05]  /*8a90*/  @!P0 NANOSLEEP.SYNCS 0x989680 ;  /* 0x009896800000895d */ /* 0x008fea0003900000 */
[----:B------:R-:W3:Y:S02]  /*8aa0*/  @!P0 SYNCS.PHASECHK.TRANS64 P0, [R0+URZ+0x90], R3 ;  /* 0x00009003000085a7 */ /* 0x000ee400080010ff */
[----:B---3--:R-:W-:Y:S05]  /*8ab0*/  @!P0 BRA `(.L_x_68) ;  /* 0xfffffffc00f08947 */ /* 0x008fea000383ffff */
[----:B------:R-:W-:Y:S05]  /*8ac0*/  BRA `(.L_x_158) ;  /* 0xffffffb000fc7947 */ /* 0x000fea000383ffff */
.L_x_71:
[----:B------:R-:W-:Y:S07]  /*8ad0*/  MOV R0, UR7 ;  /* 0x0000000700007c02 */ /* 0x000fee0008000f00 */
.L_x_159:
[----:B--2---:R2:W3:Y:S02]  /*8ae0*/  SYNCS.PHASECHK.TRANS64.TRYWAIT P0, [R0+URZ+0x88], R3 ;  /* 0x00008803000075a7 */ /* 0x0044e400080011ff */
[----:B---3--:R-:W-:Y:S05]  /*8af0*/  @!P0 NANOSLEEP.SYNCS 0x989680 ;  /* 0x009896800000895d */ /* 0x008fea0003900000 */
[----:B------:R-:W3:Y:S02]  /*8b00*/  @!P0 SYNCS.PHASECHK.TRANS64 P0, [R0+URZ+0x88], R3 ;  /* 0x00008803000085a7 */ /* 0x000ee400080010ff */
[----:B---3--:R-:W-:Y:S05]  /*8b10*/  @!P0 BRA `(.L_x_159) ;  /* 0xfffffffc00f08947 */ /* 0x008fea000383ffff */
[----:B------:R-:W-:Y:S05]  /*8b20*/  BRA `(.L_x_70) ;  /* 0xffffffb400dc7947 */ /* 0x000fea000383ffff */
.L_x_74:
[----:B------:R-:W-:Y:S07]  /*8b30*/  MOV R3, UR7 ;  /* 0x0000000700037c02 */ /* 0x000fee0008000f00 */
.L_x_160:
[----:B-1----:R1:W2:Y:S02]  /*8b40*/  SYNCS.PHASECHK.TRANS64.TRYWAIT P0, [R3+URZ+0x60], R12 ;  /* 0x0000600c030075a7 */ /* 0x0022a400080011ff */
[----:B--2---:R-:W-:Y:S05]  /*8b50*/  @!P0 NANOSLEEP.SYNCS 0x989680 ;  /* 0x009896800000895d */ /* 0x004fea0003900000 */
[----:B------:R-:W2:Y:S02]  /*8b60*/  @!P0 SYNCS.PHASECHK.TRANS64 P0, [R3+URZ+0x60], R12 ;  /* 0x0000600c030085a7 */ /* 0x000ea400080010ff */
[----:B--2---:R-:W-:Y:S05]  /*8b70*/  @!P0 BRA `(.L_x_160) ;  /* 0xfffffffc00f08947 */ /* 0x004fea000383ffff */
[----:B------:R-:W-:Y:S05]  /*8b80*/  BRA `(.L_x_161) ;  /* 0xffffffb800547947 */ /* 0x000fea000383ffff */
.L_x_75:
[----:B-1----:R-:W-:Y:S07]  /*8b90*/  MOV R3, UR7 ;  /* 0x0000000700037c02 */ /* 0x002fee0008000f00 */
.L_x_162:
[----:B-1----:R1:W2:Y:S02]  /*8ba0*/  SYNCS.PHASECHK.TRANS64.TRYWAIT P0, [R3+URZ+0x68], R12 ;  /* 0x0000680c030075a7 */ /* 0x0022a400080011ff */
[----:B--2---:R-:W-:Y:S05]  /*8bb0*/  @!P0 NANOSLEEP.SYNCS 0x989680 ;  /* 0x009896800000895d */ /* 0x004fea0003900000 */
[----:B------:R-:W2:Y:S02]  /*8bc0*/  @!P0 SYNCS.PHASECHK.TRANS64 P0, [R3+URZ+0x68], R12 ;  /* 0x0000680c030085a7 */ /* 0x000ea400080010ff */
[----:B--2---:R-:W-:Y:S05]  /*8bd0*/  @!P0 BRA `(.L_x_162) ;  /* 0xfffffffc00f08947 */ /* 0x004fea000383ffff */
[----:B------:R-:W-:Y:S05]  /*8be0*/  BRA `(.L_x_163) ;  /* 0xffffffb800907947 */ /* 0x000fea000383ffff */
.L_x_76:
[----:B-1----:R-:W-:Y:S07]  /*8bf0*/  MOV R3, UR7 ;  /* 0x0000000700037c02 */ /* 0x002fee0008000f00 */
.L_x_164:
[----:B-1----:R1:W2:Y:S02]  /*8c00*/  SYNCS.PHASECHK.TRANS64.TRYWAIT P0, [R3+URZ+0x70], R12 ;  /* 0x0000700c030075a7 */ /* 0x0022a400080011ff */
[----:B--2---:R-:W-:Y:S05]  /*8c10*/  @!P0 NANOSLEEP.SYNCS 0x989680 ;  /* 0x009896800000895d */ /* 0x004fea0003900000 */
[----:B------:R-:W2:Y:S02]  /*8c20*/  @!P0 SYNCS.PHASECHK.TRANS64 P0, [R3+URZ+0x70], R12 ;  /* 0x0000700c030085a7 */ /* 0x000ea400080010ff */
[----:B--2---:R-:W-:Y:S05]  /*8c30*/  @!P0 BRA `(.L_x_164) ;  /* 0xfffffffc00f08947 */ /* 0x004fea000383ffff */
[----:B------:R-:W-:Y:S05]  /*8c40*/  BRA `(.L_x_165) ;  /* 0xffffffb800d87947 */ /* 0x000fea000383ffff */
.L_x_77:
[----:B------:R-:W-:Y:S07]  /*8c50*/  MOV R3, UR7 ;  /* 0x0000000700037c02 */ /* 0x000fee0008000f00 */
.L_x_166:
[----:B-1----:R1:W2:Y:S02]  /*8c60*/  SYNCS.PHASECHK.TRANS64.TRYWAIT P0, [R3+URZ+0x78], R12 ;  /* 0x0000780c030075a7 */ /* 0x0022a400080011ff */
[----:B--2---:R-:W-:Y:S05]  /*8c70*/  @!P0 NANOSLEEP.SYNCS 0x989680 ;  /* 0x009896800000895d */ /* 0x004fea0003900000 */
[----:B------:R-:W2:Y:S02]  /*8c80*/  @!P0 SYNCS.PHASECHK.TRANS64 P0, [R3+URZ+0x78], R12 ;  /* 0x0000780c030085a7 */ /* 0x000ea400080010ff */
[----:B--2---:R-:W-:Y:S05]  /*8c90*/  @!P0 BRA `(.L_x_166) ;  /* 0xfffffffc00f08947 */ /* 0x004fea000383ffff */
[----:B------:R-:W-:Y:S05]  /*8ca0*/  BRA `(.L_x_167) ;  /* 0xffffffbc00607947 */ /* 0x000fea000383ffff */
.L_x_79:
[----:B------:R-:W-:-:S07]  /*8cb0*/  MOV R0, UR7 ;  /* 0x0000000700007c02 */ /* 0x000fce0008000f00 */
.L_x_168:
[----:B-1----:R1:W3:Y:S02]  /*8cc0*/  SYNCS.PHASECHK.TRANS64.TRYWAIT P0, [R0+URZ+0x60], R3 ;  /* 0x00006003000075a7 */ /* 0x0022e400080011ff */
[----:B---3--:R-:W-:Y:S05]  /*8cd0*/  @!P0 NANOSLEEP.SYNCS 0x989680 ;  /* 0x009896800000895d */ /* 0x008fea0003900000 */
[----:B------:R-:W3:Y:S02]  /*8ce0*/  @!P0 SYNCS.PHASECHK.TRANS64 P0, [R0+URZ+0x60], R3 ;  /* 0x00006003000085a7 */ /* 0x000ee400080010ff */
[----:B---3--:R-:W-:Y:S05]  /*8cf0*/  @!P0 BRA `(.L_x_168) ;  /* 0xfffffffc00f08947 */ /* 0x008fea000383ffff */
[----:B------:R-:W-:Y:S05]  /*8d00*/  BRA `(.L_x_169) ;  /* 0xffffffbc00d07947 */ /* 0x000fea000383ffff */
.L_x_80:
[----:B-1----:R-:W-:-:S07]  /*8d10*/  MOV R0, UR7 ;  /* 0x0000000700007c02 */ /* 0x002fce0008000f00 */
.L_x_170:
[----:B-1----:R1:W3:Y:S02]  /*8d20*/  SYNCS.PHASECHK.TRANS64.TRYWAIT P0, [R0+URZ+0x68], R3 ;  /* 0x00006803000075a7 */ /* 0x0022e400080011ff */
[----:B---3--:R-:W-:Y:S05]  /*8d30*/  @!P0 NANOSLEEP.SYNCS 0x989680 ;  /* 0x009896800000895d */ /* 0x008fea0003900000 */
[----:B------:R-:W3:Y:S02]  /*8d40*/  @!P0 SYNCS.PHASECHK.TRANS64 P0, [R0+URZ+0x68], R3 ;  /* 0x00006803000085a7 */ /* 0x000ee400080010ff */
[----:B---3--:R-:W-:Y:S05]  /*8d50*/  @!P0 BRA `(.L_x_170) ;  /* 0xfffffffc00f08947 */ /* 0x008fea000383ffff */
[----:B------:R-:W-:Y:S05]  /*8d60*/  BRA `(.L_x_171) ;  /* 0xffffffbc00c07947 */ /* 0x000fea000383ffff */
.L_x_81:
[----:B-1----:R-:W-:-:S07]  /*8d70*/  MOV R0, UR7 ;  /* 0x0000000700007c02 */ /* 0x002fce0008000f00 */
.L_x_172:
[----:B-1----:R1:W3:Y:S02]  /*8d80*/  SYNCS.PHASECHK.TRANS64.TRYWAIT P0, [R0+URZ+0x70], R3 ;  /* 0x00007003000075a7 */ /* 0x0022e400080011ff */
[----:B---3--:R-:W-:Y:S05]  /*8d90*/  @!P0 NANOSLEEP.SYNCS 0x989680 ;  /* 0x009896800000895d */ /* 0x008fea0003900000 */
[----:B------:R-:W3:Y:S02]  /*8da0*/  @!P0 SYNCS.PHASECHK.TRANS64 P0, [R0+URZ+0x70], R3 ;  /* 0x00007003000085a7 */ /* 0x000ee400080010ff */
[----:B---3--:R-:W-:Y:S05]  /*8db0*/  @!P0 BRA `(.L_x_172) ;  /* 0xfffffffc00f08947 */ /* 0x008fea000383ffff */
[----:B------:R-:W-:Y:S05]  /*8dc0*/  BRA `(.L_x_173) ;  /* 0xffffffbc00b07947 */ /* 0x000fea000383ffff */
.L_x_83:
[----:B--2---:R2:W4:Y:S02]  /*8dd0*/  SYNCS.PHASECHK.TRANS64.TRYWAIT P0, [R0+URZ+0x90], R3 ;  /* 0x00009003000075a7 */ /* 0x00452400080011ff */
[----:B----4-:R-:W-:Y:S05]  /*8de0*/  @!P0 NANOSLEEP.SYNCS 0x989680 ;  /* 0x009896800000895d */ /* 0x010fea0003900000 */
[----:B------:R-:W4:Y:S02]  /*8df0*/  @!P0 SYNCS.PHASECHK.TRANS64 P0, [R0+URZ+0x90], R3 ;  /* 0x00009003000085a7 */ /* 0x000f2400080010ff */
[----:B----4-:R-:W-:Y:S05]  /*8e00*/  @!P0 BRA `(.L_x_83) ;  /* 0xfffffffc00f08947 */ /* 0x010fea000383ffff */
[----:B------:R-:W-:Y:S05]  /*8e10*/  BRA `(.L_x_174) ;  /* 0xffffffc000787947 */ /* 0x000fea000383ffff */
.L_x_94:
[----:B-1----:R-:W-:Y:S04]  /*8e20*/  MOV R0, UR48 ;  /* 0x0000003000007c02 */ /* 0x002fe80008000f00 */
[----:B------:R1:W3:Y:S03]  /*8e30*/  SYNCS.PHASECHK.TRANS64.TRYWAIT P1, [R0+URZ+0x40], R5 ;  /* 0x00004005000075a7 */ /* 0x0002e600080211ff */
[----:B---3--:R-:W-:Y:S05]  /*8e40*/  @!P1 NANOSLEEP.SYNCS 0x989680 ;  /* 0x009896800000995d */ /* 0x008fea0003900000 */
[----:B------:R-:W3:Y:S02]  /*8e50*/  @!P1 SYNCS.PHASECHK.TRANS64 P1, [R0+URZ+0x40], R5 ;  /* 0x00004005000095a7 */ /* 0x000ee400080210ff */
[----:B---3--:R-:W-:Y:S05]  /*8e60*/  @!P1 BRA `(.L_x_94) ;  /* 0xfffffffc00ec9947 */ /* 0x008fea000383ffff */
[----:B------:R-:W-:Y:S05]  /*8e70*/  BRA `(.L_x_93) ;  /* 0xffffffcc00847947 */ /* 0x000fea000383ffff */
.L_x_96:
[----:B-1----:R1:W4:Y:S02]  /*8e80*/  SYNCS.PHASECHK.TRANS64.TRYWAIT P0, [R88+URZ+0xb0], R3 ;  /* 0x0000b003580075a7 */ /* 0x00232400080011ff */
[----:B----4-:R-:W-:Y:S05]  /*8e90*/  @!P0 NANOSLEEP.SYNCS 0x989680 ;  /* 0x009896800000895d */ /* 0x010fea0003900000 */
[----:B------:R-:W4:Y:S02]  /*8ea0*/  @!P0 SYNCS.PHASECHK.TRANS64 P0, [R88+URZ+0xb0], R3 ;  /* 0x0000b003580085a7 */ /* 0x000f2400080010ff */
[----:B----4-:R-:W-:Y:S05]  /*8eb0*/  @!P0 BRA `(.L_x_96) ;  /* 0xfffffffc00f08947 */ /* 0x010fea000383ffff */
[----:B------:R-:W-:Y:S05]  /*8ec0*/  BRA `(.L_x_95) ;  /* 0xffffffcc00ac7947 */ /* 0x000fea000383ffff */
.L_x_105:
[----:B-1----:R1:W2:Y:S02]  /*8ed0*/  SYNCS.PHASECHK.TRANS64.TRYWAIT P0, [R3+URZ+0x40], R0 ;  /* 0x00004000030075a7 */ /* 0x0022a400080011ff */
[----:B--2---:R-:W-:Y:S05]  /*8ee0*/  @!P0 NANOSLEEP.SYNCS 0x989680 ;  /* 0x009896800000895d */ /* 0x004fea0003900000 */
[----:B------:R-:W2:Y:S02]  /*8ef0*/  @!P0 SYNCS.PHASECHK.TRANS64 P0, [R3+URZ+0x40], R0 ;  /* 0x00004000030085a7 */ /* 0x000ea400080010ff */
[----:B--2---:R-:W-:Y:S05]  /*8f00*/  @!P0 BRA `(.L_x_105) ;  /* 0xfffffffc00f08947 */ /* 0x004fea000383ffff */
[----:B------:R-:W-:Y:S05]  /*8f10*/  BRA `(.L_x_104) ;  /* 0xffffffd400c87947 */ /* 0x000fea000383ffff */
.L_x_113:
[----:B-1----:R1:W2:Y:S02]  /*8f20*/  SYNCS.PHASECHK.TRANS64.TRYWAIT P0, [R92+URZ+0x40], R5 ;  /* 0x000040055c0075a7 */ /* 0x0022a400080011ff */
[----:B--2---:R-:W-:Y:S05]  /*8f30*/  @!P0 NANOSLEEP.SYNCS 0x989680 ;  /* 0x009896800000895d */ /* 0x004fea0003900000 */
[----:B------:R-:W2:Y:S02]  /*8f40*/  @!P0 SYNCS.PHASECHK.TRANS64 P0, [R92+URZ+0x40], R5 ;  /* 0x000040055c0085a7 */ /* 0x000ea400080010ff */
[----:B--2---:R-:W-:Y:S05]  /*8f50*/  @!P0 BRA `(.L_x_113) ;  /* 0xfffffffc00f08947 */ /* 0x004fea000383ffff */
[----:B------:R-:W-:Y:S05]  /*8f60*/  BRA `(.L_x_112) ;  /* 0xffffffe000087947 */ /* 0x000fea000383ffff */
.L_x_121:
[----:B-1----:R1:W2:Y:S02]  /*8f70*/  SYNCS.PHASECHK.TRANS64.TRYWAIT P0, [R92+URZ+0x40], R5 ;  /* 0x000040055c0075a7 */ /* 0x0022a400080011ff */
[----:B--2---:R-:W-:Y:S05]  /*8f80*/  @!P0 NANOSLEEP.SYNCS 0x989680 ;  /* 0x009896800000895d */ /* 0x004fea0003900000 */
[----:B------:R-:W2:Y:S02]  /*8f90*/  @!P0 SYNCS.PHASECHK.TRANS64 P0, [R92+URZ+0x40], R5 ;  /* 0x000040055c0085a7 */ /* 0x000ea400080010ff */
[----:B--2---:R-:W-:Y:S05]  /*8fa0*/  @!P0 BRA `(.L_x_121) ;  /* 0xfffffffc00f08947 */ /* 0x004fea000383ffff */
[----:B------:R-:W-:Y:S05]  /*8fb0*/  BRA `(.L_x_120) ;  /* 0xffffffe800487947 */ /* 0x000fea000383ffff */
        .weak           $__internal_0_$__cuda_sm10x_tcgen05_guardrail_trap_col_being_dealloced_not_returned_by_alloc
        .type           $__internal_0_$__cuda_sm10x_tcgen05_guardrail_trap_col_being_dealloced_not_returned_by_alloc,@function
        .size           $__internal_0_$__cuda_sm10x_tcgen05_guardrail_trap_col_being_dealloced_not_returned_by_alloc,($__internal_1_$__cuda_sm10x_tcgen05_guardrail_trap_phase_invalid_during_alloc - $__internal_0_$__cuda_sm10x_tcgen05_guardrail_trap_col_being_dealloced_not_returned_by_alloc)
$__internal_0_$__cuda_sm10x_tcgen05_guardrail_trap_col_being_dealloced_not_returned_by_alloc:
[----:B------:R-:W-:Y:S05]  /*8fc0*/  BPT.TRAP 0x1 ;  /* 0x000000040000795c */ /* 0x000fea0000300000 */
[----:B------:R-:W-:-:S04]  /*8fd0*/  HFMA2 R3, -RZ, RZ, 0, 0 ;  /* 0x00000000ff037431 */ /* 0x000fc800000001ff */
[----:B------:R-:W-:Y:S05]  /*8fe0*/  RET.REL.NODEC R2 `(_ZN7cutlass13device_kernelINS_4gemm6kernel13GemmUniversalIN4cute5tupleIJiiiiEEENS1_10collective13CollectiveMmaINS1_35MainloopSm100TmaUmmaWarpSpecializedILi4ELi2ELi4ENS5_IJNS4_1CILi1EEESB_SB_EEEEENS5_IJNSA_ILi128EEENSA_ILi64EEESF_EEENS_10tfloat32_tENS5_IJlSB_lEEESH_NS5_IJSB_llEEENS4_8TiledMMAINS4_8MMA_AtomIJNS4_17SM100_MMA_TF32_SSISH_SH_fLi128ELi64ELNS4_4UMMA5MajorE0ELSO_1ELNSN_7ScaleInE0ELSP_0EEEEEENS4_6LayoutISC_NS5_IJNSA_ILi0EEEST_ST_EEEEENS5_IJNS4_10UnderscoreESW_SW_EEEEENS4_13SM90_TMA_LOADENS4_14ComposedLayoutINS4_7SwizzleILi3ELi4ELi3EEENS4_18smem_ptr_flag_bitsILi32EEENSS_INS5_IJNSA_ILi8EEENSA_ILi32EEEEEENS5_IJS16_SB_EEEEEEEvNS4_8identityESZ_NS10_INS11_ILi2ELi5ELi2EEES14_NSS_INS5_IJS16_NSA_ILi4EEEEEENS5_IJSB_S16_EEEEEEEvS1B_EENS_8epilogue10collective18CollectiveEpilogueINS1J_23Sm100TmaWarpSpecializedILi4ELi2ELi16ELb1ELb0EEEJSG_NS5_IJNSS_ISE_SB_EENSS_INSA_ILi16EEESB_EEEEESH_SI_SH_SI_NS1J_6fusion15FusionCallbacksIS1N_NS1S_17LinearCombinationISH_fSH_fLNS_15FloatRoundStyleE2EEESG_S1R_JEEENS4_5SM1004TMEM4LOAD26SM100_TMEM_LOAD_32dp32b16xESZ_NS10_INS11_ILi2ELi4ELi3EEES14_NSS_INS5_IJS15_S1P_EEENS5_IJS1P_SB_EEEEEEENS4_39AutoVectorizingCopyWithAssumedAlignmentILi128EEENS4_14SM90_TMA_STOREES26_S28_S28_EEEvvEEEEvNT_6ParamsE) ;  /* 0xffffff7002047950 */ /* 0x000fea0003c3ffff */
        .weak           $__internal_1_$__cuda_sm10x_tcgen05_guardrail_trap_phase_invalid_during_alloc
        .type           $__internal_1_$__cuda_sm10x_tcgen05_guardrail_trap_phase_invalid_during_alloc,@function
        .size           $__internal_1_$__cuda_sm10x_tcgen05_guardrail_trap_phase_invalid_during_alloc,($__internal_2_$__cuda_sm10x_tcgen05_guardrail_trap_unallocated_columns_being_dealloced - $__internal_1_$__cuda_sm10x_tcgen05_guardrail_trap_phase_invalid_during_alloc)
$__internal_1_$__cuda_sm10x_tcgen05_guardrail_trap_phase_invalid_during_alloc:
[----:B------:R-:W-:Y:S05]  /*8ff0*/  BPT.TRAP 0x1 ;  /* 0x000000040000795c */ /* 0x000fea0000300000 */
[----:B------:R-:W-:-:S04]  /*9000*/  MOV R3, 0x0 ;  /* 0x0000000000037802 */ /* 0x000fc80000000f00 */
[----:B------:R-:W-:Y:S05]  /*9010*/  RET.REL.NODEC R2 `(_ZN7cutlass13device_kernelINS_4gemm6kernel13GemmUniversalIN4cute5tupleIJiiiiEEENS1_10collective13CollectiveMmaINS1_35MainloopSm100TmaUmmaWarpSpecializedILi4ELi2ELi4ENS5_IJNS4_1CILi1EEESB_SB_EEEEENS5_IJNSA_ILi128EEENSA_ILi64EEESF_EEENS_10tfloat32_tENS5_IJlSB_lEEESH_NS5_IJSB_llEEENS4_8TiledMMAINS4_8MMA_AtomIJNS4_17SM100_MMA_TF32_SSISH_SH_fLi128ELi64ELNS4_4UMMA5MajorE0ELSO_1ELNSN_7ScaleInE0ELSP_0EEEEEENS4_6LayoutISC_NS5_IJNSA_ILi0EEEST_ST_EEEEENS5_IJNS4_10UnderscoreESW_SW_EEEEENS4_13SM90_TMA_LOADENS4_14ComposedLayoutINS4_7SwizzleILi3ELi4ELi3EEENS4_18smem_ptr_flag_bitsILi32EEENSS_INS5_IJNSA_ILi8EEENSA_ILi32EEEEEENS5_IJS16_SB_EEEEEEEvNS4_8identityESZ_NS10_INS11_ILi2ELi5ELi2EEES14_NSS_INS5_IJS16_NSA_ILi4EEEEEENS5_IJSB_S16_EEEEEEEvS1B_EENS_8epilogue10collective18CollectiveEpilogueINS1J_23Sm100TmaWarpSpecializedILi4ELi2ELi16ELb1ELb0EEEJSG_NS5_IJNSS_ISE_SB_EENSS_INSA_ILi16EEESB_EEEEESH_SI_SH_SI_NS1J_6fusion15FusionCallbacksIS1N_NS1S_17LinearCombinationISH_fSH_fLNS_15FloatRoundStyleE2EEESG_S1R_JEEENS4_5SM1004TMEM4LOAD26SM100_TMEM_LOAD_32dp32b16xESZ_NS10_INS11_ILi2ELi4ELi3EEES14_NSS_INS5_IJS15_S1P_EEENS5_IJS1P_SB_EEEEEEENS4_39AutoVectorizingCopyWithAssumedAlignmentILi128EEENS4_14SM90_TMA_STOREES26_S28_S28_EEEvvEEEEvNT_6ParamsE) ;  /* 0xffffff6c02f87950 */ /* 0x000fea0003c3ffff */
        .weak           $__internal_2_$__cuda_sm10x_tcgen05_guardrail_trap_unallocated_columns_being_dealloced
        .type           $__internal_2_$__cuda_sm10x_tcgen05_guardrail_trap_unallocated_columns_being_dealloced,@function
        .size           $__internal_2_$__cuda_sm10x_tcgen05_guardrail_trap_unallocated_columns_being_dealloced,(.L_x_176 - $__internal_2_$__cuda_sm10x_tcgen05_guardrail_trap_unallocated_columns_being_dealloced)
$__internal_2_$__cuda_sm10x_tcgen05_guardrail_trap_unallocated_columns_being_dealloced:
[----:B------:R-:W-:Y:S05]  /*9020*/  BPT.TRAP 0x1 ;  /* 0x000000040000795c */ /* 0x000fea0000300000 */
[----:B------:R-:W-:-:S04]  /*9030*/  HFMA2 R3, -RZ, RZ, 0, 0 ;  /* 0x00000000ff037431 */ /* 0x000fc800000001ff */
[----:B------:R-:W-:Y:S05]  /*9040*/  RET.REL.NODEC R2 `(_ZN7cutlass13device_kernelINS_4gemm6kernel13GemmUniversalIN4cute5tupleIJiiiiEEENS1_10collective13CollectiveMmaINS1_35MainloopSm100TmaUmmaWarpSpecializedILi4ELi2ELi4ENS5_IJNS4_1CILi1EEESB_SB_EEEEENS5_IJNSA_ILi128EEENSA_ILi64EEESF_EEENS_10tfloat32_tENS5_IJlSB_lEEESH_NS5_IJSB_llEEENS4_8TiledMMAINS4_8MMA_AtomIJNS4_17SM100_MMA_TF32_SSISH_SH_fLi128ELi64ELNS4_4UMMA5MajorE0ELSO_1ELNSN_7ScaleInE0ELSP_0EEEEEENS4_6LayoutISC_NS5_IJNSA_ILi0EEEST_ST_EEEEENS5_IJNS4_10UnderscoreESW_SW_EEEEENS4_13SM90_TMA_LOADENS4_14ComposedLayoutINS4_7SwizzleILi3ELi4ELi3EEENS4_18smem_ptr_flag_bitsILi32EEENSS_INS5_IJNSA_ILi8EEENSA_ILi32EEEEEENS5_IJS16_SB_EEEEEEEvNS4_8identityESZ_NS10_INS11_ILi2ELi5ELi2EEES14_NSS_INS5_IJS16_NSA_ILi4EEEEEENS5_IJSB_S16_EEEEEEEvS1B_EENS_8epilogue10collective18CollectiveEpilogueINS1J_23Sm100TmaWarpSpecializedILi4ELi2ELi16ELb1ELb0EEEJSG_NS5_IJNSS_ISE_SB_EENSS_INSA_ILi16EEESB_EEEEESH_SI_SH_SI_NS1J_6fusion15FusionCallbacksIS1N_NS1S_17LinearCombinationISH_fSH_fLNS_15FloatRoundStyleE2EEESG_S1R_JEEENS4_5SM1004TMEM4LOAD26SM100_TMEM_LOAD_32dp32b16xESZ_NS10_INS11_ILi2ELi4ELi3EEES14_NSS_INS5_IJS15_S1P_EEENS5_IJS1P_SB_EEEEEEENS4_39AutoVectorizingCopyWithAssumedAlignmentILi128EEENS4_14SM90_TMA_STOREES26_S28_S28_EEEvvEEEEvNT_6ParamsE) ;  /* 0xffffff6c02ec7950 */ /* 0x000fea0003c3ffff */
.L_x_175:
[----:B------:R-:W-:-:S00]  /*9050*/  BRA `(.L_x_175) ;  /* 0xfffffffc00fc7947 */ /* 0x000fc0000383ffff */
[----:B------:R-:W-:-:S00]  /*9060*/  NOP ;  /* 0x0000000000007918 */ /* 0x000fc00000000000 */
        /* <DEDUP_REMOVED lines=9> */
.L_x_176:


//--------------------- .nv.global.init           --------------------------
	.section	.nv.global.init,"aw",@progbits
.nv.global.init:
	.type		$str$27,@object
	.size		$str$27,($str$28 - $str$27)
$str$27:
        /*0000*/ 	.byte	0x28, 0x61, 0x64, 0x64, 0x72, 0x65, 0x73, 0x73, 0x20, 0x26, 0x20, 0x6d, 0x61, 0x73, 0x6b, 0x29
        /*0010*/ 	.byte	0x20, 0x3d, 0x3d, 0x20, 0x30, 0x00
	.type		$str$28,@object
	.size		$str$28,($str$26 - $str$28)
$str$28:
        /*0016*/ 	.byte	0x2f, 0x74, 0x6d, 0x70, 0x2f, 0x63, 0x75, 0x74, 0x6c, 0x61, 0x73, 0x73, 0x5f, 0x73, 0x77, 0x65
        /*0026*/ 	.byte	0x65, 0x70, 0x5f, 0x73, 0x72, 0x63, 0x2f, 0x69, 0x6e, 0x63, 0x6c, 0x75, 0x64, 0x65, 0x2f, 0x63
        /*0036*/ 	.byte	0x75, 0x74, 0x65, 0x2f, 0x70, 0x6f, 0x69, 0x6e, 0x74, 0x65, 0x72, 0x5f, 0x66, 0x6c, 0x61, 0x67
        /*0046*/ 	.byte	0x67, 0x65, 0x64, 0x2e, 0x68, 0x70, 0x70, 0x00
	.type		$str$26,@object
	.size		$str$26,($str$25 - $str$26)
$str$26:
        /*004e*/ 	.byte	0x2f, 0x74, 0x6d, 0x70, 0x2f, 0x63, 0x75, 0x74, 0x6c, 0x61, 0x73, 0x73, 0x5f, 0x73, 0x77, 0x65
        /*005e*/ 	.byte	0x65, 0x70, 0x5f, 0x73, 0x72, 0x63, 0x2f, 0x69, 0x6e, 0x63, 0x6c, 0x75, 0x64, 0x65, 0x2f, 0x63
        /*006e*/ 	.byte	0x75, 0x74, 0x65, 0x2f, 0x61, 0x74, 0x6f, 0x6d, 0x2f, 0x63, 0x6f, 0x70, 0x79, 0x5f, 0x74, 0x72
        /*007e*/ 	.byte	0x61, 0x69, 0x74, 0x73, 0x5f, 0x73, 0x6d, 0x31, 0x30, 0x30, 0x2e, 0x68, 0x70, 0x70, 0x00
	.type		$str$25,@object
	.size		$str$25,(__unnamed_1 - $str$25)
$str$25:
        /*008d*/ 	.byte	0x28, 0x28, 0x75, 0x69, 0x6e, 0x74, 0x33, 0x32, 0x5f, 0x74, 0x28, 0x74, 0x68, 0x72, 0x65, 0x61
        /*009d*/ 	.byte	0x64, 0x49, 0x64, 0x78, 0x2e, 0x78, 0x29, 0x20, 0x2f, 0x20, 0x33, 0x32, 0x29, 0x20, 0x25, 0x20
        /*00ad*/ 	.byte	0x34, 0x29, 0x20, 0x3d, 0x3d, 0x20, 0x28, 0x28, 0x28, 0x74, 0x6d, 0x65, 0x6d, 0x5f, 0x61, 0x64
        /*00bd*/ 	.byte	0x64, 0x72, 0x20, 0x3e, 0x3e, 0x20, 0x31, 0x36, 0x29, 0x20, 0x2f, 0x20, 0x33, 0x32, 0x29, 0x20
        /*00cd*/ 	.byte	0x25, 0x20, 0x34, 0x29, 0x00
	.type		__unnamed_1,@object
	.size		__unnamed_1,(__unnamed_2 - __unnamed_1)
__unnamed_1:
        /*00d2*/ 	.byte	0x61, 0x75, 0x74, 0x6f, 0x20, 0x63, 0x75, 0x74, 0x65, 0x3a, 0x3a, 0x61, 0x73, 0x5f, 0x70, 0x6f
        /* <DEDUP_REMOVED lines=24> */
        /*0262*/ 	.byte	0x32, 0x30, 0x34, 0x38, 0x3e, 0x3e, 0x3e, 0x3e, 0x5d, 0x00
	.type		__unnamed_2,@object
	.size		__unnamed_2,(.L_2 - __unnamed_2)
__unnamed_2:
        /* <DEDUP_REMOVED lines=42> */
        /*050c*/ 	.byte	0x3e, 0x5d, 0x00
.L_2:


//--------------------- .nv.shared._ZN7cutlass13device_kernelINS_4gemm6kernel13GemmUniversalIN4cute5tupleIJiiiiEEENS1_10collective13CollectiveMmaINS1_35MainloopSm100TmaUmmaWarpSpecializedILi4ELi2ELi4ENS5_IJNS4_1CILi1EEESB_SB_EEEEENS5_IJNSA_ILi128EEENSA_ILi64EEESF_EEENS_10tfloat32_tENS5_IJlSB_lEEESH_NS5_IJSB_llEEENS4_8TiledMMAINS4_8MMA_AtomIJNS4_17SM100_MMA_TF32_SSISH_SH_fLi128ELi64ELNS4_4UMMA5MajorE0ELSO_1ELNSN_7ScaleInE0ELSP_0EEEEEENS4_6LayoutISC_NS5_IJNSA_ILi0EEEST_ST_EEEEENS5_IJNS4_10UnderscoreESW_SW_EEEEENS4_13SM90_TMA_LOADENS4_14ComposedLayoutINS4_7SwizzleILi3ELi4ELi3EEENS4_18smem_ptr_flag_bitsILi32EEENSS_INS5_IJNSA_ILi8EEENSA_ILi32EEEEEENS5_IJS16_SB_EEEEEEEvNS4_8identityESZ_NS10_INS11_ILi2ELi5ELi2EEES14_NSS_INS5_IJS16_NSA_ILi4EEEEEENS5_IJSB_S16_EEEEEEEvS1B_EENS_8epilogue10collective18CollectiveEpilogueINS1J_23Sm100TmaWarpSpecializedILi4ELi2ELi16ELb1ELb0EEEJSG_NS5_IJNSS_ISE_SB_EENSS_INSA_ILi16EEESB_EEEEESH_SI_SH_SI_NS1J_6fusion15FusionCallbacksIS1N_NS1S_17LinearCombinationISH_fSH_fLNS_15FloatRoundStyleE2EEESG_S1R_JEEENS4_5SM1004TMEM4LOAD26SM100_TMEM_LOAD_32dp32b16xESZ_NS10_INS11_ILi2ELi4ELi3EEES14_NSS_INS5_IJS15_S1P_EEENS5_IJS1P_SB_EEEEEEENS4_39AutoVectorizingCopyWithAssumedAlignmentILi128EEENS4_14SM90_TMA_STOREES26_S28_S28_EEEvvEEEEvNT_6ParamsE --------------------------
	.section	.nv.shared._ZN7cutlass13device_kernelINS_4gemm6kernel13GemmUniversalIN4cute5tupleIJiiiiEEENS1_10collective13CollectiveMmaINS1_35MainloopSm100TmaUmmaWarpSpecializedILi4ELi2ELi4ENS5_IJNS4_1CILi1EEESB_SB_EEEEENS5_IJNSA_ILi128EEENSA_ILi64EEESF_EEENS_10tfloat32_tENS5_IJlSB_lEEESH_NS5_IJSB_llEEENS4_8TiledMMAINS4_8MMA_AtomIJNS4_17SM100_MMA_TF32_SSISH_SH_fLi128ELi64ELNS4_4UMMA5MajorE0ELSO_1ELNSN_7ScaleInE0ELSP_0EEEEEENS4_6LayoutISC_NS5_IJNSA_ILi0EEEST_ST_EEEEENS5_IJNS4_10UnderscoreESW_SW_EEEEENS4_13SM90_TMA_LOADENS4_14ComposedLayoutINS4_7SwizzleILi3ELi4ELi3EEENS4_18smem_ptr_flag_bitsILi32EEENSS_INS5_IJNSA_ILi8EEENSA_ILi32EEEEEENS5_IJS16_SB_EEEEEEEvNS4_8identityESZ_NS10_INS11_ILi2ELi5ELi2EEES14_NSS_INS5_IJS16_NSA_ILi4EEEEEENS5_IJSB_S16_EEEEEEEvS1B_EENS_8epilogue10collective18CollectiveEpilogueINS1J_23Sm100TmaWarpSpecializedILi4ELi2ELi16ELb1ELb0EEEJSG_NS5_IJNSS_ISE_SB_EENSS_INSA_ILi16EEESB_EEEEESH_SI_SH_SI_NS1J_6fusion15FusionCallbacksIS1N_NS1S_17LinearCombinationISH_fSH_fLNS_15FloatRoundStyleE2EEESG_S1R_JEEENS4_5SM1004TMEM4LOAD26SM100_TMEM_LOAD_32dp32b16xESZ_NS10_INS11_ILi2ELi4ELi3EEES14_NSS_INS5_IJS15_S1P_EEENS5_IJS1P_SB_EEEEEEENS4_39AutoVectorizingCopyWithAssumedAlignmentILi128EEENS4_14SM90_TMA_STOREES26_S28_S28_EEEvvEEEEvNT_6ParamsE,"aw",@nobits
	.sectionflags	@""
	.align	16
	.zero		1024


//--------------------- .nv.shared.reserved.0     --------------------------
	.section	.nv.shared.reserved.0,"aw",@nobits
	.weak		__nv_reservedSMEM_offset_0_alias
	.size		__nv_reservedSMEM_offset_0_alias, 0, 64
	.other		__nv_reservedSMEM_offset_0_alias,@"STO_CUDA_RESERVED_SHARED STV_DEFAULT"
__nv_reservedSMEM_offset_0_alias:
	.zero		0
.nv.shared.reserved.0:
	.zero		64
	.weak		__nv_reservedSMEM_tcgen05_partition
	.type		__nv_reservedSMEM_tcgen05_partition,@object
	.size		__nv_reservedSMEM_tcgen05_partition,(.L_0 - __nv_reservedSMEM_tcgen05_partition)
__nv_reservedSMEM_tcgen05_partition:
	.zero		32
.L_0:


//--------------------- .nv.global                --------------------------
	.section	.nv.global,"aw",@nobits
.nv.global:
	.type		_ZN40_INTERNAL_84524722_4_k_cu_3f60e8de_393934cute1_E,@object
	.size		_ZN40_INTERNAL_84524722_4_k_cu_3f60e8de_393934cute1_E,(_ZN40_INTERNAL_84524722_4_k_cu_3f60e8de_393934cuda3std3__45__cpo6cbeginE - _ZN40_INTERNAL_84524722_4_k_cu_3f60e8de_393934cute1_E)
_ZN40_INTERNAL_84524722_4_k_cu_3f60e8de_393934cute1_E:
	.zero		1
	.type		_ZN40_INTERNAL_84524722_4_k_cu_3f60e8de_393934cuda3std3__45__cpo6cbeginE,@object
	.size		_ZN40_INTERNAL_84524722_4_k_cu_3f60e8de_393934cuda3std3__45__cpo6cbeginE,(_ZN40_INTERNAL_84524722_4_k_cu_3f60e8de_393934cuda3std3__48in_placeE - _ZN40_INTERNAL_84524722_4_k_cu_3f60e8de_393934cuda3std3__45__cpo6cbeginE)
_ZN40_INTERNAL_84524722_4_k_cu_3f60e8de_393934cuda3std3__45__cpo6cbeginE:
	.zero		1
	.type		_ZN40_INTERNAL_84524722_4_k_cu_3f60e8de_393934cuda3std3__48in_placeE,@object
	.size		_ZN40_INTERNAL_84524722_4_k_cu_3f60e8de_393934cuda3std3__48in_placeE,(_ZN40_INTERNAL_84524722_4_k_cu_3f60e8de_393934cuda3std6ranges3__45__cpo9iter_moveE - _ZN40_INTERNAL_84524722_4_k_cu_3f60e8de_393934cuda3std3__48in_placeE)
_ZN40_INTERNAL_84524722_4_k_cu_3f60e8de_393934cuda3std3__48in_placeE:
	.zero		1
	.type		_ZN40_INTERNAL_84524722_4_k_cu_3f60e8de_393934cuda3std6ranges3__45__cpo9iter_moveE,@object
	.size		_ZN40_INTERNAL_84524722_4_k_cu_3f60e8de_393934cuda3std6ranges3__45__cpo9iter_moveE,(_ZN40_INTERNAL_84524722_4_k_cu_3f60e8de_393934cuda3std3__45__cpo5beginE - _ZN40_INTERNAL_84524722_4_k_cu_3f60e8de_393934cuda3std6ranges3__45__cpo9iter_moveE)
_ZN40_INTERNAL_84524722_4_k_cu_3f60e8de_393934cuda3std6ranges3__45__cpo9iter_moveE:
	.zero		1
	.type		_ZN40_INTERNAL_84524722_4_k_cu_3f60e8de_393934cuda3std3__45__cpo5beginE,@object
	.size		_ZN40_INTERNAL_84524722_4_k_cu_3f60e8de_393934cuda3std3__45__cpo5beginE,(_ZN40_INTERNAL_84524722_4_k_cu_3f60e8de_393934cuda3std3__442_GLOBAL__N__84524722_4_k_cu_3f60e8de_393936ignoreE - _ZN40_INTERNAL_84524722_4_k_cu_3f60e8de_393934cuda3std3__45__cpo5beginE)
_ZN40_INTERNAL_84524722_4_k_cu_3f60e8de_393934cuda3std3__45__cpo5beginE:
	.zero		1
	.type		_ZN40_INTERNAL_84524722_4_k_cu_3f60e8de_393934cuda3std3__442_GLOBAL__N__84524722_4_k_cu_3f60e8de_393936ignoreE,@object
	.size		_ZN40_INTERNAL_84524722_4_k_cu_3f60e8de_393934cuda3std3__442_GLOBAL__N__84524722_4_k_cu_3f60e8de_393936ignoreE,(_ZN40_INTERNAL_84524722_4_k_cu_3f60e8de_393934cute7productE - _ZN40_INTERNAL_84524722_4_k_cu_3f60e8de_393934cuda3std3__442_GLOBAL__N__84524722_4_k_cu_3f60e8de_393936ignoreE)
_ZN40_INTERNAL_84524722_4_k_cu_3f60e8de_393934cuda3std3__442_GLOBAL__N__84524722_4_k_cu_3f60e8de_393936ignoreE:
	.zero		1
	.type		_ZN40_INTERNAL_84524722_4_k_cu_3f60e8de_393934cute7productE,@object
	.size		_ZN40_INTERNAL_84524722_4_k_cu_3f60e8de_393934cute7productE,(_ZN40_INTERNAL_84524722_4_k_cu_3f60e8de_393934cuda3std3__45__cpo3endE - _ZN40_INTERNAL_84524722_4_k_cu_3f60e8de_393934cute7productE)
_ZN40_INTERNAL_84524722_4_k_cu_3f60e8de_393934cute7productE:
	.zero		1
	.type		_ZN40_INTERNAL_84524722_4_k_cu_3f60e8de_393934cuda3std3__45__cpo3endE,@object
	.size		_ZN40_INTERNAL_84524722_4_k_cu_3f60e8de_393934cuda3std3__45__cpo3endE,(_ZN40_INTERNAL_84524722_4_k_cu_3f60e8de_393934cuda3std3__419piecewise_constructE - _ZN40_INTERNAL_84524722_4_k_cu_3f60e8de_393934cuda3std3__45__cpo3endE)
_ZN40_INTERNAL_84524722_4_k_cu_3f60e8de_393934cuda3std3__45__cpo3endE:
	.zero		1
	.type		_ZN40_INTERNAL_84524722_4_k_cu_3f60e8de_393934cuda3std3__419piecewise_constructE,@object
	.size		_ZN40_INTERNAL_84524722_4_k_cu_3f60e8de_393934cuda3std3__419piecewise_constructE,(_ZN40_INTERNAL_84524722_4_k_cu_3f60e8de_393934cuda3std3__45__cpo4cendE - _ZN40_INTERNAL_84524722_4_k_cu_3f60e8de_393934cuda3std3__419piecewise_constructE)
_ZN40_INTERNAL_84524722_4_k_cu_3f60e8de_393934cuda3std3__419piecewise_constructE:
	.zero		1
	.type		_ZN40_INTERNAL_84524722_4_k_cu_3f60e8de_393934cuda3std3__45__cpo4cendE,@object
	.size		_ZN40_INTERNAL_84524722_4_k_cu_3f60e8de_393934cuda3std3__45__cpo4cendE,(_ZN40_INTERNAL_84524722_4_k_cu_3f60e8de_393934cuda3std6ranges3__45__cpo4swapE - _ZN40_INTERNAL_84524722_4_k_cu_3f60e8de_393934cuda3std3__45__cpo4cendE)
_ZN40_INTERNAL_84524722_4_k_cu_3f60e8de_393934cuda3std3__45__cpo4cendE:
	.zero		1
	.type		_ZN40_INTERNAL_84524722_4_k_cu_3f60e8de_393934cuda3std6ranges3__45__cpo4swapE,@object
	.size		_ZN40_INTERNAL_84524722_4_k_cu_3f60e8de_393934cuda3std6ranges3__45__cpo4swapE,(.L_10 - _ZN40_INTERNAL_84524722_4_k_cu_3f60e8de_393934cuda3std6ranges3__45__cpo4swapE)
_ZN40_INTERNAL_84524722_4_k_cu_3f60e8de_393934cuda3std6ranges3__45__cpo4swapE:
	.zero		1
.L_10:


//--------------------- .nv.constant0._ZN7cutlass13device_kernelINS_4gemm6kernel13GemmUniversalIN4cute5tupleIJiiiiEEENS1_10collective13CollectiveMmaINS1_35MainloopSm100TmaUmmaWarpSpecializedILi4ELi2ELi4ENS5_IJNS4_1CILi1EEESB_SB_EEEEENS5_IJNSA_ILi128EEENSA_ILi64EEESF_EEENS_10tfloat32_tENS5_IJlSB_lEEESH_NS5_IJSB_llEEENS4_8TiledMMAINS4_8MMA_AtomIJNS4_17SM100_MMA_TF32_SSISH_SH_fLi128ELi64ELNS4_4UMMA5MajorE0ELSO_1ELNSN_7ScaleInE0ELSP_0EEEEEENS4_6LayoutISC_NS5_IJNSA_ILi0EEEST_ST_EEEEENS5_IJNS4_10UnderscoreESW_SW_EEEEENS4_13SM90_TMA_LOADENS4_14ComposedLayoutINS4_7SwizzleILi3ELi4ELi3EEENS4_18smem_ptr_flag_bitsILi32EEENSS_INS5_IJNSA_ILi8EEENSA_ILi32EEEEEENS5_IJS16_SB_EEEEEEEvNS4_8identityESZ_NS10_INS11_ILi2ELi5ELi2EEES14_NSS_INS5_IJS16_NSA_ILi4EEEEEENS5_IJSB_S16_EEEEEEEvS1B_EENS_8epilogue10collective18CollectiveEpilogueINS1J_23Sm100TmaWarpSpecializedILi4ELi2ELi16ELb1ELb0EEEJSG_NS5_IJNSS_ISE_SB_EENSS_INSA_ILi16EEESB_EEEEESH_SI_SH_SI_NS1J_6fusion15FusionCallbacksIS1N_NS1S_17LinearCombinationISH_fSH_fLNS_15FloatRoundStyleE2EEESG_S1R_JEEENS4_5SM1004TMEM4LOAD26SM100_TMEM_LOAD_32dp32b16xESZ_NS10_INS11_ILi2ELi4ELi3EEES14_NSS_INS5_IJS15_S1P_EEENS5_IJS1P_SB_EEEEEEENS4_39AutoVectorizingCopyWithAssumedAlignmentILi128EEENS4_14SM90_TMA_STOREES26_S28_S28_EEEvvEEEEvNT_6ParamsE --------------------------
	.section	.nv.constant0._ZN7cutlass13device_kernelINS_4gemm6kernel13GemmUniversalIN4cute5tupleIJiiiiEEENS1_10collective13CollectiveMmaINS1_35MainloopSm100TmaUmmaWarpSpecializedILi4ELi2ELi4ENS5_IJNS4_1CILi1EEESB_SB_EEEEENS5_IJNSA_ILi128EEENSA_ILi64EEESF_EEENS_10tfloat32_tENS5_IJlSB_lEEESH_NS5_IJSB_llEEENS4_8TiledMMAINS4_8MMA_AtomIJNS4_17SM100_MMA_TF32_SSISH_SH_fLi128ELi64ELNS4_4UMMA5MajorE0ELSO_1ELNSN_7ScaleInE0ELSP_0EEEEEENS4_6LayoutISC_NS5_IJNSA_ILi0EEEST_ST_EEEEENS5_IJNS4_10UnderscoreESW_SW_EEEEENS4_13SM90_TMA_LOADENS4_14ComposedLayoutINS4_7SwizzleILi3ELi4ELi3EEENS4_18smem_ptr_flag_bitsILi32EEENSS_INS5_IJNSA_ILi8EEENSA_ILi32EEEEEENS5_IJS16_SB_EEEEEEEvNS4_8identityESZ_NS10_INS11_ILi2ELi5ELi2EEES14_NSS_INS5_IJS16_NSA_ILi4EEEEEENS5_IJSB_S16_EEEEEEEvS1B_EENS_8epilogue10collective18CollectiveEpilogueINS1J_23Sm100TmaWarpSpecializedILi4ELi2ELi16ELb1ELb0EEEJSG_NS5_IJNSS_ISE_SB_EENSS_INSA_ILi16EEESB_EEEEESH_SI_SH_SI_NS1J_6fusion15FusionCallbacksIS1N_NS1S_17LinearCombinationISH_fSH_fLNS_15FloatRoundStyleE2EEESG_S1R_JEEENS4_5SM1004TMEM4LOAD26SM100_TMEM_LOAD_32dp32b16xESZ_NS10_INS11_ILi2ELi4ELi3EEES14_NSS_INS5_IJS15_S1P_EEENS5_IJS1P_SB_EEEEEEENS4_39AutoVectorizingCopyWithAssumedAlignmentILi128EEENS4_14SM90_TMA_STOREES26_S28_S28_EEEvvEEEEvNT_6ParamsE,"a",@progbits
	.sectionflags	@""
	.align	4
.nv.constant0._ZN7cutlass13device_kernelINS_4gemm6kernel13GemmUniversalIN4cute5tupleIJiiiiEEENS1_10collective13CollectiveMmaINS1_35MainloopSm100TmaUmmaWarpSpecializedILi4ELi2ELi4ENS5_IJNS4_1CILi1EEESB_SB_EEEEENS5_IJNSA_ILi128EEENSA_ILi64EEESF_EEENS_10tfloat32_tENS5_IJlSB_lEEESH_NS5_IJSB_llEEENS4_8TiledMMAINS4_8MMA_AtomIJNS4_17SM100_MMA_TF32_SSISH_SH_fLi128ELi64ELNS4_4UMMA5MajorE0ELSO_1ELNSN_7ScaleInE0ELSP_0EEEEEENS4_6LayoutISC_NS5_IJNSA_ILi0EEEST_ST_EEEEENS5_IJNS4_10UnderscoreESW_SW_EEEEENS4_13SM90_TMA_LOADENS4_14ComposedLayoutINS4_7SwizzleILi3ELi4ELi3EEENS4_18smem_ptr_flag_bitsILi32EEENSS_INS5_IJNSA_ILi8EEENSA_ILi32EEEEEENS5_IJS16_SB_EEEEEEEvNS4_8identityESZ_NS10_INS11_ILi2ELi5ELi2EEES14_NSS_INS5_IJS16_NSA_ILi4EEEEEENS5_IJSB_S16_EEEEEEEvS1B_EENS_8epilogue10collective18CollectiveEpilogueINS1J_23Sm100TmaWarpSpecializedILi4ELi2ELi16ELb1ELb0EEEJSG_NS5_IJNSS_ISE_SB_EENSS_INSA_ILi16EEESB_EEEEESH_SI_SH_SI_NS1J_6fusion15FusionCallbacksIS1N_NS1S_17LinearCombinationISH_fSH_fLNS_15FloatRoundStyleE2EEESG_S1R_JEEENS4_5SM1004TMEM4LOAD26SM100_TMEM_LOAD_32dp32b16xESZ_NS10_INS11_ILi2ELi4ELi3EEES14_NSS_INS5_IJS15_S1P_EEENS5_IJS1P_SB_EEEEEEENS4_39AutoVectorizingCopyWithAssumedAlignmentILi128EEENS4_14SM90_TMA_STOREES26_S28_S28_EEEvvEEEEvNT_6ParamsE:
	.zero		2944


//--------------------- SYMBOLS --------------------------

	.type		.nv.reservedSmem.offset0,@object
	.size		.nv.reservedSmem.offset0,0x4
	.type		.nv.reservedSmem.cap,@object
	.size		.nv.reservedSmem.cap,0x4
	.type		__assertfail,@function
